	.target	sm_90a

	.elftype	@"ET_EXEC"


//--------------------- .note.nv.tkinfo           --------------------------
	.section	.note.nv.tkinfo,"",@"SHT_NOTE"
	.sectionflags	@"SHF_NOTE_NV_TKINFO"
	.tkinfo
        /*0018*/ 	.word	0x00000002
        /*0030*/ 	.string	""
        /*0030*/ 	.string	"ptxas"
        /*0030*/ 	.string	"Cuda compilation tools, release 13.0, V13.0.88"
        /*0030*/ 	.string	"Build cuda_13.0.r13.0/compiler.36424714_0"
        /*0030*/ 	.string	"-arch sm_90a -m 64 "



//--------------------- .note.nv.cuinfo           --------------------------
	.section	.note.nv.cuinfo,"",@"SHT_NOTE"
	.sectionflags	@"SHF_NOTE_NV_CUINFO"
        /*0018*/ 	.short	0x0002
        /*001a*/ 	.short	0x005a
        /*001c*/ 	.short	0x0082
	.zero		2


//--------------------- .nv.info                  --------------------------
	.section	.nv.info,"",@"SHT_CUDA_INFO"
	.align	4


	//----- nvinfo : EIATTR_REGCOUNT
	.align		4
        /*0000*/ 	.byte	0x04, 0x2f
        /*0002*/ 	.short	(.L_12 - .L_11)
	.align		4
.L_11:
        /*0004*/ 	.word	index@(_ZN7cutlass13device_kernelINS_4gemm6kernel13GemmUniversalIN4cute5tupleIJiiiiEEENS1_10collective13CollectiveMmaINS1_40MainloopSm90TmaGmmaWarpSpecializedSparseILi6ENS5_IJNS4_1CILi2EEENSA_ILi1EEESC_EEENS1_32KernelTmaWarpSpecializedPingpongEEENS5_IJNSA_ILi64EEENSA_ILi256EEESG_EEENS_10bfloat16_tENS5_IJNS4_6LayoutINS5_IJiNS5_IJSB_iEEEiEEENS5_IJlNS5_IJSC_SB_EEElEEEEENSK_INS5_IJNS5_IJNS5_IJNSA_ILi8EEESB_NSA_ILi4EEEEEEiEEENS5_IJNS5_IJNSA_ILi16EEESB_SB_EEEiEEEiEEENS5_IJNS5_IJNS5_IJSG_SU_NSA_ILi1024EEEEEENSA_ILi4096EEEEEENS5_IJNS5_IJSC_NSA_ILi512EEENSA_ILi32EEEEEElEEElEEEEEEEESJ_NS5_IJlSC_lEEENS4_8TiledMMAINS4_8MMA_AtomIJNS4_4SM904GMMA6SPARSE29GMMA_64x256x32_F32BF16BF16_SSILNS1D_5MajorE0ELS1G_0ELNS1D_7ScaleInE1ELS1H_1ELNS1D_9SparseSelE0EEEEEENSK_INS5_IJSC_SC_SC_EEENS5_IJNSA_ILi0EEES1M_S1M_EEEEENS5_IJNS4_10UnderscoreES1P_S1P_EEEEENS4_13SM90_TMA_LOADENS4_14ComposedLayoutINS4_7SwizzleILi2ELi4ELi3EEENS4_25smem_sparse_ptr_flag_bitsILi2ELi16EEENSK_INS5_IJNS5_IJSC_SQ_EEENS5_IJSB_S13_EEEEEENS5_IJNS5_IJS1M_SG_EEESN_EEEEEEEvNS4_8identityENS4_23SM90_TMA_LOAD_MULTICASTENS1T_INS1U_ILi3ELi4ELi3EEENS4_18smem_ptr_flag_bitsILi16EEENSK_INS5_IJSQ_SG_EEENS5_IJSG_SC_EEEEEEEvS25_EENS_8epilogue10collective6detail29Sm90TmaWarpSpecializedAdapterINS2G_15DefaultEpilogueIfNS5_IJSC_llEEES2K_NS2F_6thread17LinearCombinationIfLi1EffLNS2L_9ScaleType4KindE0ELNS_15FloatRoundStyleE2EfEENS1_15EpilogueDefaultEEEEEvvEEEEvNT_6ParamsE)
        /*0008*/ 	.word	0x000000a8


	//----- nvinfo : EIATTR_FRAME_SIZE
	.align		4
.L_12:
        /*000c*/ 	.byte	0x04, 0x11
        /*000e*/ 	.short	(.L_14 - .L_13)
	.align		4
.L_13:
        /*0010*/ 	.word	index@(_ZN7cutlass13device_kernelINS_4gemm6kernel13GemmUniversalIN4cute5tupleIJiiiiEEENS1_10collective13CollectiveMmaINS1_40MainloopSm90TmaGmmaWarpSpecializedSparseILi6ENS5_IJNS4_1CILi2EEENSA_ILi1EEESC_EEENS1_32KernelTmaWarpSpecializedPingpongEEENS5_IJNSA_ILi64EEENSA_ILi256EEESG_EEENS_10bfloat16_tENS5_IJNS4_6LayoutINS5_IJiNS5_IJSB_iEEEiEEENS5_IJlNS5_IJSC_SB_EEElEEEEENSK_INS5_IJNS5_IJNS5_IJNSA_ILi8EEESB_NSA_ILi4EEEEEEiEEENS5_IJNS5_IJNSA_ILi16EEESB_SB_EEEiEEEiEEENS5_IJNS5_IJNS5_IJSG_SU_NSA_ILi1024EEEEEENSA_ILi4096EEEEEENS5_IJNS5_IJSC_NSA_ILi512EEENSA_ILi32EEEEEElEEElEEEEEEEESJ_NS5_IJlSC_lEEENS4_8TiledMMAINS4_8MMA_AtomIJNS4_4SM904GMMA6SPARSE29GMMA_64x256x32_F32BF16BF16_SSILNS1D_5MajorE0ELS1G_0ELNS1D_7ScaleInE1ELS1H_1ELNS1D_9SparseSelE0EEEEEENSK_INS5_IJSC_SC_SC_EEENS5_IJNSA_ILi0EEES1M_S1M_EEEEENS5_IJNS4_10UnderscoreES1P_S1P_EEEEENS4_13SM90_TMA_LOADENS4_14ComposedLayoutINS4_7SwizzleILi2ELi4ELi3EEENS4_25smem_sparse_ptr_flag_bitsILi2ELi16EEENSK_INS5_IJNS5_IJSC_SQ_EEENS5_IJSB_S13_EEEEEENS5_IJNS5_IJS1M_SG_EEESN_EEEEEEEvNS4_8identityENS4_23SM90_TMA_LOAD_MULTICASTENS1T_INS1U_ILi3ELi4ELi3EEENS4_18smem_ptr_flag_bitsILi16EEENSK_INS5_IJSQ_SG_EEENS5_IJSG_SC_EEEEEEEvS25_EENS_8epilogue10collective6detail29Sm90TmaWarpSpecializedAdapterINS2G_15DefaultEpilogueIfNS5_IJSC_llEEES2K_NS2F_6thread17LinearCombinationIfLi1EffLNS2L_9ScaleType4KindE0ELNS_15FloatRoundStyleE2EfEENS1_15EpilogueDefaultEEEEEvvEEEEvNT_6ParamsE)
        /*0014*/ 	.word	0x00000000


	//----- nvinfo : EIATTR_MIN_STACK_SIZE
	.align		4
.L_14:
        /*0018*/ 	.byte	0x04, 0x12
        /*001a*/ 	.short	(.L_16 - .L_15)
	.align		4
.L_15:
        /*001c*/ 	.word	index@(_ZN7cutlass13device_kernelINS_4gemm6kernel13GemmUniversalIN4cute5tupleIJiiiiEEENS1_10collective13CollectiveMmaINS1_40MainloopSm90TmaGmmaWarpSpecializedSparseILi6ENS5_IJNS4_1CILi2EEENSA_ILi1EEESC_EEENS1_32KernelTmaWarpSpecializedPingpongEEENS5_IJNSA_ILi64EEENSA_ILi256EEESG_EEENS_10bfloat16_tENS5_IJNS4_6LayoutINS5_IJiNS5_IJSB_iEEEiEEENS5_IJlNS5_IJSC_SB_EEElEEEEENSK_INS5_IJNS5_IJNS5_IJNSA_ILi8EEESB_NSA_ILi4EEEEEEiEEENS5_IJNS5_IJNSA_ILi16EEESB_SB_EEEiEEEiEEENS5_IJNS5_IJNS5_IJSG_SU_NSA_ILi1024EEEEEENSA_ILi4096EEEEEENS5_IJNS5_IJSC_NSA_ILi512EEENSA_ILi32EEEEEElEEElEEEEEEEESJ_NS5_IJlSC_lEEENS4_8TiledMMAINS4_8MMA_AtomIJNS4_4SM904GMMA6SPARSE29GMMA_64x256x32_F32BF16BF16_SSILNS1D_5MajorE0ELS1G_0ELNS1D_7ScaleInE1ELS1H_1ELNS1D_9SparseSelE0EEEEEENSK_INS5_IJSC_SC_SC_EEENS5_IJNSA_ILi0EEES1M_S1M_EEEEENS5_IJNS4_10UnderscoreES1P_S1P_EEEEENS4_13SM90_TMA_LOADENS4_14ComposedLayoutINS4_7SwizzleILi2ELi4ELi3EEENS4_25smem_sparse_ptr_flag_bitsILi2ELi16EEENSK_INS5_IJNS5_IJSC_SQ_EEENS5_IJSB_S13_EEEEEENS5_IJNS5_IJS1M_SG_EEESN_EEEEEEEvNS4_8identityENS4_23SM90_TMA_LOAD_MULTICASTENS1T_INS1U_ILi3ELi4ELi3EEENS4_18smem_ptr_flag_bitsILi16EEENSK_INS5_IJSQ_SG_EEENS5_IJSG_SC_EEEEEEEvS25_EENS_8epilogue10collective6detail29Sm90TmaWarpSpecializedAdapterINS2G_15DefaultEpilogueIfNS5_IJSC_llEEES2K_NS2F_6thread17LinearCombinationIfLi1EffLNS2L_9ScaleType4KindE0ELNS_15FloatRoundStyleE2EfEENS1_15EpilogueDefaultEEEEEvvEEEEvNT_6ParamsE)
        /*0020*/ 	.word	0x00000000
.L_16:


//--------------------- .nv.compat                --------------------------
	.section	.nv.compat,"",@"SHT_CUDA_COMPAT_INFO"
	.align	4
        /*0000*/ 	.byte	0x02, 0x09, 0x01, 0x00, 0x02, 0x02, 0x04, 0x00, 0x02, 0x05, 0x05, 0x00, 0x03, 0x07, 0x01, 0x01
        /*0010*/ 	.byte	0x02, 0x03, 0x01, 0x00, 0x02, 0x06, 0x01, 0x00, 0x04, 0x0b, 0x08, 0x00, 0x00, 0x00, 0x00, 0x00
        /*0020*/ 	.byte	0x00, 0x00, 0x00, 0x00


//--------------------- .nv.info._ZN7cutlass13device_kernelINS_4gemm6kernel13GemmUniversalIN4cute5tupleIJiiiiEEENS1_10collective13CollectiveMmaINS1_40MainloopSm90TmaGmmaWarpSpecializedSparseILi6ENS5_IJNS4_1CILi2EEENSA_ILi1EEESC_EEENS1_32KernelTmaWarpSpecializedPingpongEEENS5_IJNSA_ILi64EEENSA_ILi256EEESG_EEENS_10bfloat16_tENS5_IJNS4_6LayoutINS5_IJiNS5_IJSB_iEEEiEEENS5_IJlNS5_IJSC_SB_EEElEEEEENSK_INS5_IJNS5_IJNS5_IJNSA_ILi8EEESB_NSA_ILi4EEEEEEiEEENS5_IJNS5_IJNSA_ILi16EEESB_SB_EEEiEEEiEEENS5_IJNS5_IJNS5_IJSG_SU_NSA_ILi1024EEEEEENSA_ILi4096EEEEEENS5_IJNS5_IJSC_NSA_ILi512EEENSA_ILi32EEEEEElEEElEEEEEEEESJ_NS5_IJlSC_lEEENS4_8TiledMMAINS4_8MMA_AtomIJNS4_4SM904GMMA6SPARSE29GMMA_64x256x32_F32BF16BF16_SSILNS1D_5MajorE0ELS1G_0ELNS1D_7ScaleInE1ELS1H_1ELNS1D_9SparseSelE0EEEEEENSK_INS5_IJSC_SC_SC_EEENS5_IJNSA_ILi0EEES1M_S1M_EEEEENS5_IJNS4_10UnderscoreES1P_S1P_EEEEENS4_13SM90_TMA_LOADENS4_14ComposedLayoutINS4_7SwizzleILi2ELi4ELi3EEENS4_25smem_sparse_ptr_flag_bitsILi2ELi16EEENSK_INS5_IJNS5_IJSC_SQ_EEENS5_IJSB_S13_EEEEEENS5_IJNS5_IJS1M_SG_EEESN_EEEEEEEvNS4_8identityENS4_23SM90_TMA_LOAD_MULTICASTENS1T_INS1U_ILi3ELi4ELi3EEENS4_18smem_ptr_flag_bitsILi16EEENSK_INS5_IJSQ_SG_EEENS5_IJSG_SC_EEEEEEEvS25_EENS_8epilogue10collective6detail29Sm90TmaWarpSpecializedAdapterINS2G_15DefaultEpilogueIfNS5_IJSC_llEEES2K_NS2F_6thread17LinearCombinationIfLi1EffLNS2L_9ScaleType4KindE0ELNS_15FloatRoundStyleE2EfEENS1_15EpilogueDefaultEEEEEvvEEEEvNT_6ParamsE --------------------------
	.section	.nv.info._ZN7cutlass13device_kernelINS_4gemm6kernel13GemmUniversalIN4cute5tupleIJiiiiEEENS1_10collective13CollectiveMmaINS1_40MainloopSm90TmaGmmaWarpSpecializedSparseILi6ENS5_IJNS4_1CILi2EEENSA_ILi1EEESC_EEENS1_32KernelTmaWarpSpecializedPingpongEEENS5_IJNSA_ILi64EEENSA_ILi256EEESG_EEENS_10bfloat16_tENS5_IJNS4_6LayoutINS5_IJiNS5_IJSB_iEEEiEEENS5_IJlNS5_IJSC_SB_EEElEEEEENSK_INS5_IJNS5_IJNS5_IJNSA_ILi8EEESB_NSA_ILi4EEEEEEiEEENS5_IJNS5_IJNSA_ILi16EEESB_SB_EEEiEEEiEEENS5_IJNS5_IJNS5_IJSG_SU_NSA_ILi1024EEEEEENSA_ILi4096EEEEEENS5_IJNS5_IJSC_NSA_ILi512EEENSA_ILi32EEEEEElEEElEEEEEEEESJ_NS5_IJlSC_lEEENS4_8TiledMMAINS4_8MMA_AtomIJNS4_4SM904GMMA6SPARSE29GMMA_64x256x32_F32BF16BF16_SSILNS1D_5MajorE0ELS1G_0ELNS1D_7ScaleInE1ELS1H_1ELNS1D_9SparseSelE0EEEEEENSK_INS5_IJSC_SC_SC_EEENS5_IJNSA_ILi0EEES1M_S1M_EEEEENS5_IJNS4_10UnderscoreES1P_S1P_EEEEENS4_13SM90_TMA_LOADENS4_14ComposedLayoutINS4_7SwizzleILi2ELi4ELi3EEENS4_25smem_sparse_ptr_flag_bitsILi2ELi16EEENSK_INS5_IJNS5_IJSC_SQ_EEENS5_IJSB_S13_EEEEEENS5_IJNS5_IJS1M_SG_EEESN_EEEEEEEvNS4_8identityENS4_23SM90_TMA_LOAD_MULTICASTENS1T_INS1U_ILi3ELi4ELi3EEENS4_18smem_ptr_flag_bitsILi16EEENSK_INS5_IJSQ_SG_EEENS5_IJSG_SC_EEEEEEEvS25_EENS_8epilogue10collective6detail29Sm90TmaWarpSpecializedAdapterINS2G_15DefaultEpilogueIfNS5_IJSC_llEEES2K_NS2F_6thread17LinearCombinationIfLi1EffLNS2L_9ScaleType4KindE0ELNS_15FloatRoundStyleE2EfEENS1_15EpilogueDefaultEEEEEvvEEEEvNT_6ParamsE,"",@"SHT_CUDA_INFO"
	.sectionflags	@""
	.align	4


	//----- nvinfo : EIATTR_CUDA_API_VERSION
	.align		4
        /*0000*/ 	.byte	0x04, 0x37
        /*0002*/ 	.short	(.L_18 - .L_17)
.L_17:
        /*0004*/ 	.word	0x00000082


	//----- nvinfo : EIATTR_KPARAM_INFO
	.align		4
.L_18:
        /*0008*/ 	.byte	0x04, 0x17
        /*000a*/ 	.short	(.L_20 - .L_19)
.L_19:
        /*000c*/ 	.word	0x00000000
        /*0010*/ 	.short	0x0000
        /*0012*/ 	.short	0x0070
        /*0014*/ 	.byte	0x00, 0xf0, 0x01, 0x14


	//----- nvinfo : EIATTR_SPARSE_MMA_MASK
	.align		4
.L_20:
        /*0018*/ 	.byte	0x03, 0x50
        /*001a*/ 	.short	0x0002


	//----- nvinfo : EIATTR_MAXREG_COUNT
	.align		4
        /*001c*/ 	.byte	0x03, 0x1b
        /*001e*/ 	.short	0x00a8


	//----- nvinfo : EIATTR_NUM_BARRIERS
	.align		4
        /*0020*/ 	.byte	0x02, 0x4c
        /*0022*/ 	.byte	0x01
	.zero		1


	//----- nvinfo : EIATTR_MERCURY_ISA_VERSION
	.align		4
        /*0024*/ 	.byte	0x03, 0x5f
        /*0026*/ 	.short	0x0101


	//----- nvinfo : EIATTR_INT_WARP_WIDE_INSTR_OFFSETS
	.align		4
        /*0028*/ 	.byte	0x04, 0x31
        /*002a*/ 	.short	(.L_22 - .L_21)


	//   ....[0]....
.L_21:
        /*002c*/ 	.word	0x00000500


	//   ....[1]....
        /*0030*/ 	.word	0x00000600


	//   ....[2]....
        /*0034*/ 	.word	0x00000620


	//   ....[3]....
        /*0038*/ 	.word	0x00000640


	//   ....[4]....
        /*003c*/ 	.word	0x000007a0


	//   ....[5]....
        /*0040*/ 	.word	0x000007b0


	//   ....[6]....
        /*0044*/ 	.word	0x000007c0


	//   ....[7]....
        /*0048*/ 	.word	0x000007e0


	//----- nvinfo : EIATTR_COOP_GROUP_MASK_REGIDS
	.align		4
.L_22:
        /*004c*/ 	.byte	0x04, 0x29
        /*004e*/ 	.short	(.L_24 - .L_23)


	//   ....[0]....
.L_23:
        /*0050*/ 	.word	0xffffffff


	//   ....[1]....
        /*0054*/ 	.word	0xffffffff


	//   ....[2]....
        /*0058*/ 	.word	0xffffffff


	//   ....[3]....
        /*005c*/ 	.word	0xffffffff


	//   ....[4]....
        /*0060*/ 	.word	0xffffffff


	//   ....[5]....
        /*0064*/ 	.word	0xffffffff


	//   ....[6]....
        /*0068*/ 	.word	0xffffffff


	//----- nvinfo : EIATTR_COOP_GROUP_INSTR_OFFSETS
	.align		4
.L_24:
        /*006c*/ 	.byte	0x04, 0x28
        /*006e*/ 	.short	(.L_26 - .L_25)


	//   ....[0]....
.L_25:
        /*0070*/ 	.word	0x00000060


	//   ....[1]....
        /*0074*/ 	.word	0x00000070


	//   ....[2]....
        /*0078*/ 	.word	0x00000160


	//   ....[3]....
        /*007c*/ 	.word	0x00000340


	//   ....[4]....
        /*0080*/ 	.word	0x00000380


	//   ....[5]....
        /*0084*/ 	.word	0x00000410


	//   ....[6]....
        /*0088*/ 	.word	0x00000980


	//----- nvinfo : EIATTR_REG_RECONFIG
	.align		4
.L_26:
        /*008c*/ 	.byte	0x01, 0x54
	.zero		2


	//----- nvinfo : EIATTR_MBARRIER_INSTR_OFFSETS
	.align		4
        /*0090*/ 	.byte	0x04, 0x39
        /*0092*/ 	.short	(.L_28 - .L_27)


	//   ....[0]....
.L_27:
        /*0094*/ 	.word	0x00000260
        /*0098*/ 	.word	0x000000ff
        /*009c*/ 	.word	0x00000000
        /*00a0*/ 	.short	0x0100
        /*00a2*/ 	.byte	0x08
	.zero		1


	//   ....[1]....
        /*00a4*/ 	.word	0x00000270
        /*00a8*/ 	.word	0x000000ff
        /*00ac*/ 	.word	0x00000030
        /*00b0*/ 	.short	0x0100
        /*00b2*/ 	.byte	0x08
	.zero		1


	//   ....[2]....
        /*00b4*/ 	.word	0x00000280
        /*00b8*/ 	.word	0x000000ff
        /*00bc*/ 	.word	0x00000008
        /*00c0*/ 	.short	0x0100
        /*00c2*/ 	.byte	0x08
	.zero		1


	//   ....[3]....
        /*00c4*/ 	.word	0x00000290
        /*00c8*/ 	.word	0x000000ff
        /*00cc*/ 	.word	0x00000038
        /*00d0*/ 	.short	0x0100
        /*00d2*/ 	.byte	0x08
	.zero		1


	//   ....[4]....
        /*00d4*/ 	.word	0x000002a0
        /*00d8*/ 	.word	0x000000ff
        /*00dc*/ 	.word	0x00000010
        /*00e0*/ 	.short	0x0100
        /*00e2*/ 	.byte	0x08
	.zero		1


	//   ....[5]....
        /*00e4*/ 	.word	0x000002b0
        /*00e8*/ 	.word	0x000000ff
        /*00ec*/ 	.word	0x00000040
        /*00f0*/ 	.short	0x0100
        /*00f2*/ 	.byte	0x08
	.zero		1


	//   ....[6]....
        /*00f4*/ 	.word	0x000002c0
        /*00f8*/ 	.word	0x000000ff
        /*00fc*/ 	.word	0x00000018
        /*0100*/ 	.short	0x0100
        /*0102*/ 	.byte	0x08
	.zero		1


	//   ....[7]....
        /*0104*/ 	.word	0x000002d0
        /*0108*/ 	.word	0x000000ff
        /*010c*/ 	.word	0x00000048
        /*0110*/ 	.short	0x0100
        /*0112*/ 	.byte	0x08
	.zero		1


	//   ....[8]....
        /*0114*/ 	.word	0x000002e0
        /*0118*/ 	.word	0x000000ff
        /*011c*/ 	.word	0x00000020
        /*0120*/ 	.short	0x0100
        /*0122*/ 	.byte	0x08
	.zero		1


	//   ....[9]....
        /*0124*/ 	.word	0x000002f0
        /*0128*/ 	.word	0x000000ff
        /*012c*/ 	.word	0x00000050
        /*0130*/ 	.short	0x0100
        /*0132*/ 	.byte	0x08
	.zero		1


	//   ....[10]....
        /*0134*/ 	.word	0x00000300
        /*0138*/ 	.word	0x000000ff
        /*013c*/ 	.word	0x00000028
        /*0140*/ 	.short	0x0100
        /*0142*/ 	.byte	0x08
	.zero		1


	//   ....[11]....
        /*0144*/ 	.word	0x00000310
        /*0148*/ 	.word	0x000000ff
        /*014c*/ 	.word	0x00000058
        /*0150*/ 	.short	0x0100
        /*0152*/ 	.byte	0x08
	.zero		1


	//   ....[12]....
        /*0154*/ 	.word	0x00000830
        /*0158*/ 	.word	0x000000ff
        /*015c*/ 	.word	0x00000090
        /*0160*/ 	.short	0x0100
        /*0162*/ 	.byte	0x08
	.zero		1


	//   ....[13]....
        /*0164*/ 	.word	0x000008d0
        /*0168*/ 	.word	0x000000ff
        /*016c*/ 	.word	0x00000098
        /*0170*/ 	.short	0x0100
        /*0172*/ 	.byte	0x08
	.zero		1


	//   ....[14]....
        /*0174*/ 	.word	0x00000900
        /*0178*/ 	.word	0x000000ff
        /*017c*/ 	.word	0x00000070
        /*0180*/ 	.short	0x0100
        /*0182*/ 	.byte	0x09
	.zero		1


	//   ....[15]....
        /*0184*/ 	.word	0x00000910
        /*0188*/ 	.word	0x000000ff
        /*018c*/ 	.word	0x00000078
        /*0190*/ 	.short	0x0100
        /*0192*/ 	.byte	0x09
	.zero		1


	//   ....[16]....
        /*0194*/ 	.word	0x00000920
        /*0198*/ 	.word	0x000000ff
        /*019c*/ 	.word	0x00000080
        /*01a0*/ 	.short	0x0100
        /*01a2*/ 	.byte	0x09
	.zero		1


	//   ....[17]....
        /*01a4*/ 	.word	0x00000930
        /*01a8*/ 	.word	0x000000ff
        /*01ac*/ 	.word	0x00000088
        /*01b0*/ 	.short	0x0100
        /*01b2*/ 	.byte	0x09
	.zero		1


	//   ....[18]....
        /*01b4*/ 	.word	0x00001710
        /*01b8*/ 	.word	0x000000ff
        /*01bc*/ 	.word	0xfffffff8
        /*01c0*/ 	.short	0x010a
        /*01c2*/ 	.byte	0x08
	.zero		1


	//   ....[19]....
        /*01c4*/ 	.word	0x00001be0
        /*01c8*/ 	.word	0x000000ff
        /*01cc*/ 	.word	0x00000000
        /*01d0*/ 	.short	0x010a
        /*01d2*/ 	.byte	0x0b
	.zero		1


	//   ....[20]....
        /*01d4*/ 	.word	0x00001c40
        /*01d8*/ 	.word	0x000000ff
        /*01dc*/ 	.word	0x00000000
        /*01e0*/ 	.short	0x010a
        /*01e2*/ 	.byte	0x0b
	.zero		1


	//   ....[21]....
        /*01e4*/ 	.word	0x00001e20
        /*01e8*/ 	.word	0x00000098
        /*01ec*/ 	.word	0x00000000
        /*01f0*/ 	.short	0x0101
        /*01f2*/ 	.byte	0x3f
	.zero		1


	//   ....[22]....
        /*01f4*/ 	.word	0x00001fb0
        /*01f8*/ 	.word	0x00000016
        /*01fc*/ 	.word	0x00000000
        /*0200*/ 	.short	0x0101
        /*0202*/ 	.byte	0x13
	.zero		1


	//   ....[23]....
        /*0204*/ 	.word	0x00002000
        /*0208*/ 	.word	0x000000ff
        /*020c*/ 	.word	0x00000008
        /*0210*/ 	.short	0x010a
        /*0212*/ 	.byte	0x08
	.zero		1


	//   ....[24]....
        /*0214*/ 	.word	0x0000b430
        /*0218*/ 	.word	0x00000004
        /*021c*/ 	.word	0x00000000
        /*0220*/ 	.short	0x0101
        /*0222*/ 	.byte	0x13
	.zero		1


	//   ....[25]....
        /*0224*/ 	.word	0x0000bd70
        /*0228*/ 	.word	0x00000014
        /*022c*/ 	.word	0x00000030
        /*0230*/ 	.short	0x010a
        /*0232*/ 	.byte	0x3f
	.zero		1


	//   ....[26]....
        /*0234*/ 	.word	0x0000c1d0
        /*0238*/ 	.word	0x0000000a
        /*023c*/ 	.word	0x00000098
        /*0240*/ 	.short	0x0101
        /*0242*/ 	.byte	0x3f
	.zero		1


	//   ....[27]....
        /*0244*/ 	.word	0x0000c940
        /*0248*/ 	.word	0x00000005
        /*024c*/ 	.word	0x00000000
        /*0250*/ 	.short	0x010a
        /*0252*/ 	.byte	0x3f
	.zero		1


	//   ....[28]....
        /*0254*/ 	.word	0x0000c9c0
        /*0258*/ 	.word	0x00000007
        /*025c*/ 	.word	0x00000000
        /*0260*/ 	.short	0x010a
        /*0262*/ 	.byte	0x3f
	.zero		1


	//   ....[29]....
        /*0264*/ 	.word	0x0000ca50
        /*0268*/ 	.word	0x00000006
        /*026c*/ 	.word	0x00000000
        /*0270*/ 	.short	0x010a
        /*0272*/ 	.byte	0x3f
	.zero		1


	//   ....[30]....
        /*0274*/ 	.word	0x0000cae0
        /*0278*/ 	.word	0x00000009
        /*027c*/ 	.word	0x00000000
        /*0280*/ 	.short	0x010a
        /*0282*/ 	.byte	0x3f
	.zero		1


	//   ....[31]....
        /*0284*/ 	.word	0x0000cb70
        /*0288*/ 	.word	0x00000006
        /*028c*/ 	.word	0x00000000
        /*0290*/ 	.short	0x010a
        /*0292*/ 	.byte	0x3f
	.zero		1


	//   ....[32]....
        /*0294*/ 	.word	0x0000cc00
        /*0298*/ 	.word	0x00000003
        /*029c*/ 	.word	0x00000000
        /*02a0*/ 	.short	0x010a
        /*02a2*/ 	.byte	0x3f
	.zero		1


	//   ....[33]....
        /*02a4*/ 	.word	0x0000cc70
        /*02a8*/ 	.word	0x00000016
        /*02ac*/ 	.word	0xfffffff8
        /*02b0*/ 	.short	0x010a
        /*02b2*/ 	.byte	0x3f
	.zero		1


	//   ....[34]....
        /*02b4*/ 	.word	0x0000ccd0
        /*02b8*/ 	.word	0x00000099
        /*02bc*/ 	.word	0x00000000
        /*02c0*/ 	.short	0x010a
        /*02c2*/ 	.byte	0x3f
	.zero		1


	//   ....[35]....
        /*02c4*/ 	.word	0x0000cd30
        /*02c8*/ 	.word	0x00000016
        /*02cc*/ 	.word	0x00000008
        /*02d0*/ 	.short	0x010a
        /*02d2*/ 	.byte	0x3f
	.zero		1


	//   ....[36]....
        /*02d4*/ 	.word	0x0000ce00
        /*02d8*/ 	.word	0x00000014
        /*02dc*/ 	.word	0x00000030
        /*02e0*/ 	.short	0x010a
        /*02e2*/ 	.byte	0x3f
	.zero		1


	//   ....[37]....
        /*02e4*/ 	.word	0x0000cee0
        /*02e8*/ 	.word	0x00000005
        /*02ec*/ 	.word	0x00000000
        /*02f0*/ 	.short	0x010a
        /*02f2*/ 	.byte	0x3f
	.zero		1


	//   ....[38]....
        /*02f4*/ 	.word	0x0000cf30
        /*02f8*/ 	.word	0x00000007
        /*02fc*/ 	.word	0x00000000
        /*0300*/ 	.short	0x010a
        /*0302*/ 	.byte	0x3f
	.zero		1


	//   ....[39]....
        /*0304*/ 	.word	0x0000cf80
        /*0308*/ 	.word	0x00000006
        /*030c*/ 	.word	0x00000000
        /*0310*/ 	.short	0x010a
        /*0312*/ 	.byte	0x3f
	.zero		1


	//   ....[40]....
        /*0314*/ 	.word	0x0000cfd0
        /*0318*/ 	.word	0x00000009
        /*031c*/ 	.word	0x00000000
        /*0320*/ 	.short	0x010a
        /*0322*/ 	.byte	0x3f
	.zero		1


	//   ....[41]....
        /*0324*/ 	.word	0x0000d020
        /*0328*/ 	.word	0x00000006
        /*032c*/ 	.word	0x00000000
        /*0330*/ 	.short	0x010a
        /*0332*/ 	.byte	0x3f
	.zero		1


	//----- nvinfo : EIATTR_NUM_MBARRIERS
	.align		4
.L_28:
        /*0334*/ 	.byte	0x03, 0x38
        /*0336*/ 	.short	0x0012


	//----- nvinfo : EIATTR_EXIT_INSTR_OFFSETS
	.align		4
        /*0338*/ 	.byte	0x04, 0x1c
        /*033a*/ 	.short	(.L_30 - .L_29)


	//   ....[0]....
.L_29:
        /*033c*/ 	.word	0x000013d0


	//   ....[1]....
        /*0340*/ 	.word	0x00001430


	//   ....[2]....
        /*0344*/ 	.word	0x0000ba40


	//   ....[3]....
        /*0348*/ 	.word	0x0000ba70


	//   ....[4]....
        /*034c*/ 	.word	0x0000cc50


	//----- nvinfo : EIATTR_MAX_THREADS
	.align		4
.L_30:
        /*0350*/ 	.byte	0x04, 0x05
        /*0352*/ 	.short	(.L_32 - .L_31)
.L_31:
        /*0354*/ 	.word	0x00000180
        /*0358*/ 	.word	0x00000001
        /*035c*/ 	.word	0x00000001


	//----- nvinfo : EIATTR_CRS_STACK_SIZE
	.align		4
.L_32:
        /*0360*/ 	.byte	0x04, 0x1e
        /*0362*/ 	.short	(.L_34 - .L_33)
.L_33:
        /*0364*/ 	.word	0x00000000


	//----- nvinfo : EIATTR_CBANK_PARAM_SIZE
	.align		4
.L_34:
        /*0368*/ 	.byte	0x03, 0x19
        /*036a*/ 	.short	0x0570


	//----- nvinfo : EIATTR_PARAM_CBANK
	.align		4
        /*036c*/ 	.byte	0x04, 0x0a
        /*036e*/ 	.short	(.L_36 - .L_35)
	.align		4
.L_35:
        /*0370*/ 	.word	index@(.nv.constant0._ZN7cutlass13device_kernelINS_4gemm6kernel13GemmUniversalIN4cute5tupleIJiiiiEEENS1_10collective13CollectiveMmaINS1_40MainloopSm90TmaGmmaWarpSpecializedSparseILi6ENS5_IJNS4_1CILi2EEENSA_ILi1EEESC_EEENS1_32KernelTmaWarpSpecializedPingpongEEENS5_IJNSA_ILi64EEENSA_ILi256EEESG_EEENS_10bfloat16_tENS5_IJNS4_6LayoutINS5_IJiNS5_IJSB_iEEEiEEENS5_IJlNS5_IJSC_SB_EEElEEEEENSK_INS5_IJNS5_IJNS5_IJNSA_ILi8EEESB_NSA_ILi4EEEEEEiEEENS5_IJNS5_IJNSA_ILi16EEESB_SB_EEEiEEEiEEENS5_IJNS5_IJNS5_IJSG_SU_NSA_ILi1024EEEEEENSA_ILi4096EEEEEENS5_IJNS5_IJSC_NSA_ILi512EEENSA_ILi32EEEEEElEEElEEEEEEEESJ_NS5_IJlSC_lEEENS4_8TiledMMAINS4_8MMA_AtomIJNS4_4SM904GMMA6SPARSE29GMMA_64x256x32_F32BF16BF16_SSILNS1D_5MajorE0ELS1G_0ELNS1D_7ScaleInE1ELS1H_1ELNS1D_9SparseSelE0EEEEEENSK_INS5_IJSC_SC_SC_EEENS5_IJNSA_ILi0EEES1M_S1M_EEEEENS5_IJNS4_10UnderscoreES1P_S1P_EEEEENS4_13SM90_TMA_LOADENS4_14ComposedLayoutINS4_7SwizzleILi2ELi4ELi3EEENS4_25smem_sparse_ptr_flag_bitsILi2ELi16EEENSK_INS5_IJNS5_IJSC_SQ_EEENS5_IJSB_S13_EEEEEENS5_IJNS5_IJS1M_SG_EEESN_EEEEEEEvNS4_8identityENS4_23SM90_TMA_LOAD_MULTICASTENS1T_INS1U_ILi3ELi4ELi3EEENS4_18smem_ptr_flag_bitsILi16EEENSK_INS5_IJSQ_SG_EEENS5_IJSG_SC_EEEEEEEvS25_EENS_8epilogue10collective6detail29Sm90TmaWarpSpecializedAdapterINS2G_15DefaultEpilogueIfNS5_IJSC_llEEES2K_NS2F_6thread17LinearCombinationIfLi1EffLNS2L_9ScaleType4KindE0ELNS_15FloatRoundStyleE2EfEENS1_15EpilogueDefaultEEEEEvvEEEEvNT_6ParamsE)
        /*0374*/ 	.short	0x0210
        /*0376*/ 	.short	0x0570


	//----- nvinfo : EIATTR_SW_WAR
	.align		4
.L_36:
        /*0378*/ 	.byte	0x04, 0x36
        /*037a*/ 	.short	(.L_38 - .L_37)
.L_37:
        /*037c*/ 	.word	0x00000008
.L_38:


//--------------------- .nv.callgraph             --------------------------
	.section	.nv.callgraph,"",@"SHT_CUDA_CALLGRAPH"
	.align	4
	.sectionentsize	8
	.align		4
        /*0000*/ 	.word	0x00000000
	.align		4
        /*0004*/ 	.word	0xffffffff
	.align		4
        /*0008*/ 	.word	0x00000000
	.align		4
        /*000c*/ 	.word	0xfffffffe
	.align		4
        /*0010*/ 	.word	0x00000000
	.align		4
        /*0014*/ 	.word	0xfffffffd
	.align		4
        /*0018*/ 	.word	0x00000000
	.align		4
        /*001c*/ 	.word	0xfffffffc


//--------------------- .nv.constant4             --------------------------
	.section	.nv.constant4,"a",@progbits
	.align	8
	.align		8
.nv.constant4:
        /*0000*/ 	.dword	_ZN39_INTERNAL_a48e6ded_4_k_cu_1ed6a3f5_32234cuda3std3__45__cpo5beginE
	.align		8
        /*0008*/ 	.dword	_ZN39_INTERNAL_a48e6ded_4_k_cu_1ed6a3f5_32234cuda3std3__45__cpo3endE
	.align		8
        /*0010*/ 	.dword	_ZN39_INTERNAL_a48e6ded_4_k_cu_1ed6a3f5_32234cuda3std3__45__cpo6cbeginE
	.align		8
        /*0018*/ 	.dword	_ZN39_INTERNAL_a48e6ded_4_k_cu_1ed6a3f5_32234cuda3std3__45__cpo4cendE
	.align		8
        /*0020*/ 	.dword	_ZN39_INTERNAL_a48e6ded_4_k_cu_1ed6a3f5_32234cuda3std3__441_GLOBAL__N__a48e6ded_4_k_cu_1ed6a3f5_32236ignoreE
	.align		8
        /*0028*/ 	.dword	_ZN39_INTERNAL_a48e6ded_4_k_cu_1ed6a3f5_32234cuda3std3__419piecewise_constructE
	.align		8
        /*0030*/ 	.dword	_ZN39_INTERNAL_a48e6ded_4_k_cu_1ed6a3f5_32234cuda3std3__48in_placeE
	.align		8
        /*0038*/ 	.dword	_ZN39_INTERNAL_a48e6ded_4_k_cu_1ed6a3f5_32234cuda3std6ranges3__45__cpo4swapE
	.align		8
        /*0040*/ 	.dword	_ZN39_INTERNAL_a48e6ded_4_k_cu_1ed6a3f5_32234cuda3std6ranges3__45__cpo9iter_moveE
	.align		8
        /*0048*/ 	.dword	_ZN39_INTERNAL_a48e6ded_4_k_cu_1ed6a3f5_32234cute7productE
	.align		8
        /*0050*/ 	.dword	_ZN39_INTERNAL_a48e6ded_4_k_cu_1ed6a3f5_32234cute1_E


//--------------------- .text._ZN7cutlass13device_kernelINS_4gemm6kernel13GemmUniversalIN4cute5tupleIJiiiiEEENS1_10collective13CollectiveMmaINS1_40MainloopSm90TmaGmmaWarpSpecializedSparseILi6ENS5_IJNS4_1CILi2EEENSA_ILi1EEESC_EEENS1_32KernelTmaWarpSpecializedPingpongEEENS5_IJNSA_ILi64EEENSA_ILi256EEESG_EEENS_10bfloat16_tENS5_IJNS4_6LayoutINS5_IJiNS5_IJSB_iEEEiEEENS5_IJlNS5_IJSC_SB_EEElEEEEENSK_INS5_IJNS5_IJNS5_IJNSA_ILi8EEESB_NSA_ILi4EEEEEEiEEENS5_IJNS5_IJNSA_ILi16EEESB_SB_EEEiEEEiEEENS5_IJNS5_IJNS5_IJSG_SU_NSA_ILi1024EEEEEENSA_ILi4096EEEEEENS5_IJNS5_IJSC_NSA_ILi512EEENSA_ILi32EEEEEElEEElEEEEEEEESJ_NS5_IJlSC_lEEENS4_8TiledMMAINS4_8MMA_AtomIJNS4_4SM904GMMA6SPARSE29GMMA_64x256x32_F32BF16BF16_SSILNS1D_5MajorE0ELS1G_0ELNS1D_7ScaleInE1ELS1H_1ELNS1D_9SparseSelE0EEEEEENSK_INS5_IJSC_SC_SC_EEENS5_IJNSA_ILi0EEES1M_S1M_EEEEENS5_IJNS4_10UnderscoreES1P_S1P_EEEEENS4_13SM90_TMA_LOADENS4_14ComposedLayoutINS4_7SwizzleILi2ELi4ELi3EEENS4_25smem_sparse_ptr_flag_bitsILi2ELi16EEENSK_INS5_IJNS5_IJSC_SQ_EEENS5_IJSB_S13_EEEEEENS5_IJNS5_IJS1M_SG_EEESN_EEEEEEEvNS4_8identityENS4_23SM90_TMA_LOAD_MULTICASTENS1T_INS1U_ILi3ELi4ELi3EEENS4_18smem_ptr_flag_bitsILi16EEENSK_INS5_IJSQ_SG_EEENS5_IJSG_SC_EEEEEEEvS25_EENS_8epilogue10collective6detail29Sm90TmaWarpSpecializedAdapterINS2G_15DefaultEpilogueIfNS5_IJSC_llEEES2K_NS2F_6thread17LinearCombinationIfLi1EffLNS2L_9ScaleType4KindE0ELNS_15FloatRoundStyleE2EfEENS1_15EpilogueDefaultEEEEEvvEEEEvNT_6ParamsE --------------------------
	.section	.text._ZN7cutlass13device_kernelINS_4gemm6kernel13GemmUniversalIN4cute5tupleIJiiiiEEENS1_10collective13CollectiveMmaINS1_40MainloopSm90TmaGmmaWarpSpecializedSparseILi6ENS5_IJNS4_1CILi2EEENSA_ILi1EEESC_EEENS1_32KernelTmaWarpSpecializedPingpongEEENS5_IJNSA_ILi64EEENSA_ILi256EEESG_EEENS_10bfloat16_tENS5_IJNS4_6LayoutINS5_IJiNS5_IJSB_iEEEiEEENS5_IJlNS5_IJSC_SB_EEElEEEEENSK_INS5_IJNS5_IJNS5_IJNSA_ILi8EEESB_NSA_ILi4EEEEEEiEEENS5_IJNS5_IJNSA_ILi16EEESB_SB_EEEiEEEiEEENS5_IJNS5_IJNS5_IJSG_SU_NSA_ILi1024EEEEEENSA_ILi4096EEEEEENS5_IJNS5_IJSC_NSA_ILi512EEENSA_ILi32EEEEEElEEElEEEEEEEESJ_NS5_IJlSC_lEEENS4_8TiledMMAINS4_8MMA_AtomIJNS4_4SM904GMMA6SPARSE29GMMA_64x256x32_F32BF16BF16_SSILNS1D_5MajorE0ELS1G_0ELNS1D_7ScaleInE1ELS1H_1ELNS1D_9SparseSelE0EEEEEENSK_INS5_IJSC_SC_SC_EEENS5_IJNSA_ILi0EEES1M_S1M_EEEEENS5_IJNS4_10UnderscoreES1P_S1P_EEEEENS4_13SM90_TMA_LOADENS4_14ComposedLayoutINS4_7SwizzleILi2ELi4ELi3EEENS4_25smem_sparse_ptr_flag_bitsILi2ELi16EEENSK_INS5_IJNS5_IJSC_SQ_EEENS5_IJSB_S13_EEEEEENS5_IJNS5_IJS1M_SG_EEESN_EEEEEEEvNS4_8identityENS4_23SM90_TMA_LOAD_MULTICASTENS1T_INS1U_ILi3ELi4ELi3EEENS4_18smem_ptr_flag_bitsILi16EEENSK_INS5_IJSQ_SG_EEENS5_IJSG_SC_EEEEEEEvS25_EENS_8epilogue10collective6detail29Sm90TmaWarpSpecializedAdapterINS2G_15DefaultEpilogueIfNS5_IJSC_llEEES2K_NS2F_6thread17LinearCombinationIfLi1EffLNS2L_9ScaleType4KindE0ELNS_15FloatRoundStyleE2EfEENS1_15EpilogueDefaultEEEEEvvEEEEvNT_6ParamsE,"ax",@progbits
	.align	128
.text._ZN7cutlass13device_kernelINS_4gemm6kernel13GemmUniversalIN4cute5tupleIJiiiiEEENS1_10collective13CollectiveMmaINS1_40MainloopSm90TmaGmmaWarpSpecializedSparseILi6ENS5_IJNS4_1CILi2EEENSA_ILi1EEESC_EEENS1_32KernelTmaWarpSpecializedPingpongEEENS5_IJNSA_ILi64EEENSA_ILi256EEESG_EEENS_10bfloat16_tENS5_IJNS4_6LayoutINS5_IJiNS5_IJSB_iEEEiEEENS5_IJlNS5_IJSC_SB_EEElEEEEENSK_INS5_IJNS5_IJNS5_IJNSA_ILi8EEESB_NSA_ILi4EEEEEEiEEENS5_IJNS5_IJNSA_ILi16EEESB_SB_EEEiEEEiEEENS5_IJNS5_IJNS5_IJSG_SU_NSA_ILi1024EEEEEENSA_ILi4096EEEEEENS5_IJNS5_IJSC_NSA_ILi512EEENSA_ILi32EEEEEElEEElEEEEEEEESJ_NS5_IJlSC_lEEENS4_8TiledMMAINS4_8MMA_AtomIJNS4_4SM904GMMA6SPARSE29GMMA_64x256x32_F32BF16BF16_SSILNS1D_5MajorE0ELS1G_0ELNS1D_7ScaleInE1ELS1H_1ELNS1D_9SparseSelE0EEEEEENSK_INS5_IJSC_SC_SC_EEENS5_IJNSA_ILi0EEES1M_S1M_EEEEENS5_IJNS4_10UnderscoreES1P_S1P_EEEEENS4_13SM90_TMA_LOADENS4_14ComposedLayoutINS4_7SwizzleILi2ELi4ELi3EEENS4_25smem_sparse_ptr_flag_bitsILi2ELi16EEENSK_INS5_IJNS5_IJSC_SQ_EEENS5_IJSB_S13_EEEEEENS5_IJNS5_IJS1M_SG_EEESN_EEEEEEEvNS4_8identityENS4_23SM90_TMA_LOAD_MULTICASTENS1T_INS1U_ILi3ELi4ELi3EEENS4_18smem_ptr_flag_bitsILi16EEENSK_INS5_IJSQ_SG_EEENS5_IJSG_SC_EEEEEEEvS25_EENS_8epilogue10collective6detail29Sm90TmaWarpSpecializedAdapterINS2G_15DefaultEpilogueIfNS5_IJSC_llEEES2K_NS2F_6thread17LinearCombinationIfLi1EffLNS2L_9ScaleType4KindE0ELNS_15FloatRoundStyleE2EfEENS1_15EpilogueDefaultEEEEEvvEEEEvNT_6ParamsE:
        .type           _ZN7cutlass13device_kernelINS_4gemm6kernel13GemmUniversalIN4cute5tupleIJiiiiEEENS1_10collective13CollectiveMmaINS1_40MainloopSm90TmaGmmaWarpSpecializedSparseILi6ENS5_IJNS4_1CILi2EEENSA_ILi1EEESC_EEENS1_32KernelTmaWarpSpecializedPingpongEEENS5_IJNSA_ILi64EEENSA_ILi256EEESG_EEENS_10bfloat16_tENS5_IJNS4_6LayoutINS5_IJiNS5_IJSB_iEEEiEEENS5_IJlNS5_IJSC_SB_EEElEEEEENSK_INS5_IJNS5_IJNS5_IJNSA_ILi8EEESB_NSA_ILi4EEEEEEiEEENS5_IJNS5_IJNSA_ILi16EEESB_SB_EEEiEEEiEEENS5_IJNS5_IJNS5_IJSG_SU_NSA_ILi1024EEEEEENSA_ILi4096EEEEEENS5_IJNS5_IJSC_NSA_ILi512EEENSA_ILi32EEEEEElEEElEEEEEEEESJ_NS5_IJlSC_lEEENS4_8TiledMMAINS4_8MMA_AtomIJNS4_4SM904GMMA6SPARSE29GMMA_64x256x32_F32BF16BF16_SSILNS1D_5MajorE0ELS1G_0ELNS1D_7ScaleInE1ELS1H_1ELNS1D_9SparseSelE0EEEEEENSK_INS5_IJSC_SC_SC_EEENS5_IJNSA_ILi0EEES1M_S1M_EEEEENS5_IJNS4_10UnderscoreES1P_S1P_EEEEENS4_13SM90_TMA_LOADENS4_14ComposedLayoutINS4_7SwizzleILi2ELi4ELi3EEENS4_25smem_sparse_ptr_flag_bitsILi2ELi16EEENSK_INS5_IJNS5_IJSC_SQ_EEENS5_IJSB_S13_EEEEEENS5_IJNS5_IJS1M_SG_EEESN_EEEEEEEvNS4_8identityENS4_23SM90_TMA_LOAD_MULTICASTENS1T_INS1U_ILi3ELi4ELi3EEENS4_18smem_ptr_flag_bitsILi16EEENSK_INS5_IJSQ_SG_EEENS5_IJSG_SC_EEEEEEEvS25_EENS_8epilogue10collective6detail29Sm90TmaWarpSpecializedAdapterINS2G_15DefaultEpilogueIfNS5_IJSC_llEEES2K_NS2F_6thread17LinearCombinationIfLi1EffLNS2L_9ScaleType4KindE0ELNS_15FloatRoundStyleE2EfEENS1_15EpilogueDefaultEEEEEvvEEEEvNT_6ParamsE,@function
        .size           _ZN7cutlass13device_kernelINS_4gemm6kernel13GemmUniversalIN4cute5tupleIJiiiiEEENS1_10collective13CollectiveMmaINS1_40MainloopSm90TmaGmmaWarpSpecializedSparseILi6ENS5_IJNS4_1CILi2EEENSA_ILi1EEESC_EEENS1_32KernelTmaWarpSpecializedPingpongEEENS5_IJNSA_ILi64EEENSA_ILi256EEESG_EEENS_10bfloat16_tENS5_IJNS4_6LayoutINS5_IJiNS5_IJSB_iEEEiEEENS5_IJlNS5_IJSC_SB_EEElEEEEENSK_INS5_IJNS5_IJNS5_IJNSA_ILi8EEESB_NSA_ILi4EEEEEEiEEENS5_IJNS5_IJNSA_ILi16EEESB_SB_EEEiEEEiEEENS5_IJNS5_IJNS5_IJSG_SU_NSA_ILi1024EEEEEENSA_ILi4096EEEEEENS5_IJNS5_IJSC_NSA_ILi512EEENSA_ILi32EEEEEElEEElEEEEEEEESJ_NS5_IJlSC_lEEENS4_8TiledMMAINS4_8MMA_AtomIJNS4_4SM904GMMA6SPARSE29GMMA_64x256x32_F32BF16BF16_SSILNS1D_5MajorE0ELS1G_0ELNS1D_7ScaleInE1ELS1H_1ELNS1D_9SparseSelE0EEEEEENSK_INS5_IJSC_SC_SC_EEENS5_IJNSA_ILi0EEES1M_S1M_EEEEENS5_IJNS4_10UnderscoreES1P_S1P_EEEEENS4_13SM90_TMA_LOADENS4_14ComposedLayoutINS4_7SwizzleILi2ELi4ELi3EEENS4_25smem_sparse_ptr_flag_bitsILi2ELi16EEENSK_INS5_IJNS5_IJSC_SQ_EEENS5_IJSB_S13_EEEEEENS5_IJNS5_IJS1M_SG_EEESN_EEEEEEEvNS4_8identityENS4_23SM90_TMA_LOAD_MULTICASTENS1T_INS1U_ILi3ELi4ELi3EEENS4_18smem_ptr_flag_bitsILi16EEENSK_INS5_IJSQ_SG_EEENS5_IJSG_SC_EEEEEEEvS25_EENS_8epilogue10collective6detail29Sm90TmaWarpSpecializedAdapterINS2G_15DefaultEpilogueIfNS5_IJSC_llEEES2K_NS2F_6thread17LinearCombinationIfLi1EffLNS2L_9ScaleType4KindE0ELNS_15FloatRoundStyleE2EfEENS1_15EpilogueDefaultEEEEEvvEEEEvNT_6ParamsE,(.L_x_324 - _ZN7cutlass13device_kernelINS_4gemm6kernel13GemmUniversalIN4cute5tupleIJiiiiEEENS1_10collective13CollectiveMmaINS1_40MainloopSm90TmaGmmaWarpSpecializedSparseILi6ENS5_IJNS4_1CILi2EEENSA_ILi1EEESC_EEENS1_32KernelTmaWarpSpecializedPingpongEEENS5_IJNSA_ILi64EEENSA_ILi256EEESG_EEENS_10bfloat16_tENS5_IJNS4_6LayoutINS5_IJiNS5_IJSB_iEEEiEEENS5_IJlNS5_IJSC_SB_EEElEEEEENSK_INS5_IJNS5_IJNS5_IJNSA_ILi8EEESB_NSA_ILi4EEEEEEiEEENS5_IJNS5_IJNSA_ILi16EEESB_SB_EEEiEEEiEEENS5_IJNS5_IJNS5_IJSG_SU_NSA_ILi1024EEEEEENSA_ILi4096EEEEEENS5_IJNS5_IJSC_NSA_ILi512EEENSA_ILi32EEEEEElEEElEEEEEEEESJ_NS5_IJlSC_lEEENS4_8TiledMMAINS4_8MMA_AtomIJNS4_4SM904GMMA6SPARSE29GMMA_64x256x32_F32BF16BF16_SSILNS1D_5MajorE0ELS1G_0ELNS1D_7ScaleInE1ELS1H_1ELNS1D_9SparseSelE0EEEEEENSK_INS5_IJSC_SC_SC_EEENS5_IJNSA_ILi0EEES1M_S1M_EEEEENS5_IJNS4_10UnderscoreES1P_S1P_EEEEENS4_13SM90_TMA_LOADENS4_14ComposedLayoutINS4_7SwizzleILi2ELi4ELi3EEENS4_25smem_sparse_ptr_flag_bitsILi2ELi16EEENSK_INS5_IJNS5_IJSC_SQ_EEENS5_IJSB_S13_EEEEEENS5_IJNS5_IJS1M_SG_EEESN_EEEEEEEvNS4_8identityENS4_23SM90_TMA_LOAD_MULTICASTENS1T_INS1U_ILi3ELi4ELi3EEENS4_18smem_ptr_flag_bitsILi16EEENSK_INS5_IJSQ_SG_EEENS5_IJSG_SC_EEEEEEEvS25_EENS_8epilogue10collective6detail29Sm90TmaWarpSpecializedAdapterINS2G_15DefaultEpilogueIfNS5_IJSC_llEEES2K_NS2F_6thread17LinearCombinationIfLi1EffLNS2L_9ScaleType4KindE0ELNS_15FloatRoundStyleE2EfEENS1_15EpilogueDefaultEEEEEvvEEEEvNT_6ParamsE)
        .other          _ZN7cutlass13device_kernelINS_4gemm6kernel13GemmUniversalIN4cute5tupleIJiiiiEEENS1_10collective13CollectiveMmaINS1_40MainloopSm90TmaGmmaWarpSpecializedSparseILi6ENS5_IJNS4_1CILi2EEENSA_ILi1EEESC_EEENS1_32KernelTmaWarpSpecializedPingpongEEENS5_IJNSA_ILi64EEENSA_ILi256EEESG_EEENS_10bfloat16_tENS5_IJNS4_6LayoutINS5_IJiNS5_IJSB_iEEEiEEENS5_IJlNS5_IJSC_SB_EEElEEEEENSK_INS5_IJNS5_IJNS5_IJNSA_ILi8EEESB_NSA_ILi4EEEEEEiEEENS5_IJNS5_IJNSA_ILi16EEESB_SB_EEEiEEEiEEENS5_IJNS5_IJNS5_IJSG_SU_NSA_ILi1024EEEEEENSA_ILi4096EEEEEENS5_IJNS5_IJSC_NSA_ILi512EEENSA_ILi32EEEEEElEEElEEEEEEEESJ_NS5_IJlSC_lEEENS4_8TiledMMAINS4_8MMA_AtomIJNS4_4SM904GMMA6SPARSE29GMMA_64x256x32_F32BF16BF16_SSILNS1D_5MajorE0ELS1G_0ELNS1D_7ScaleInE1ELS1H_1ELNS1D_9SparseSelE0EEEEEENSK_INS5_IJSC_SC_SC_EEENS5_IJNSA_ILi0EEES1M_S1M_EEEEENS5_IJNS4_10UnderscoreES1P_S1P_EEEEENS4_13SM90_TMA_LOADENS4_14ComposedLayoutINS4_7SwizzleILi2ELi4ELi3EEENS4_25smem_sparse_ptr_flag_bitsILi2ELi16EEENSK_INS5_IJNS5_IJSC_SQ_EEENS5_IJSB_S13_EEEEEENS5_IJNS5_IJS1M_SG_EEESN_EEEEEEEvNS4_8identityENS4_23SM90_TMA_LOAD_MULTICASTENS1T_INS1U_ILi3ELi4ELi3EEENS4_18smem_ptr_flag_bitsILi16EEENSK_INS5_IJSQ_SG_EEENS5_IJSG_SC_EEEEEEEvS25_EENS_8epilogue10collective6detail29Sm90TmaWarpSpecializedAdapterINS2G_15DefaultEpilogueIfNS5_IJSC_llEEES2K_NS2F_6thread17LinearCombinationIfLi1EffLNS2L_9ScaleType4KindE0ELNS_15FloatRoundStyleE2EfEENS1_15EpilogueDefaultEEEEEvvEEEEvNT_6ParamsE,@"STO_CUDA_ENTRY STV_DEFAULT"
_ZN7cutlass13device_kernelINS_4gemm6kernel13GemmUniversalIN4cute5tupleIJiiiiEEENS1_10collective13CollectiveMmaINS1_40MainloopSm90TmaGmmaWarpSpecializedSparseILi6ENS5_IJNS4_1CILi2EEENSA_ILi1EEESC_EEENS1_32KernelTmaWarpSpecializedPingpongEEENS5_IJNSA_ILi64EEENSA_ILi256EEESG_EEENS_10bfloat16_tENS5_IJNS4_6LayoutINS5_IJiNS5_IJSB_iEEEiEEENS5_IJlNS5_IJSC_SB_EEElEEEEENSK_INS5_IJNS5_IJNS5_IJNSA_ILi8EEESB_NSA_ILi4EEEEEEiEEENS5_IJNS5_IJNSA_ILi16EEESB_SB_EEEiEEEiEEENS5_IJNS5_IJNS5_IJSG_SU_NSA_ILi1024EEEEEENSA_ILi4096EEEEEENS5_IJNS5_IJSC_NSA_ILi512EEENSA_ILi32EEEEEElEEElEEEEEEEESJ_NS5_IJlSC_lEEENS4_8TiledMMAINS4_8MMA_AtomIJNS4_4SM904GMMA6SPARSE29GMMA_64x256x32_F32BF16BF16_SSILNS1D_5MajorE0ELS1G_0ELNS1D_7ScaleInE1ELS1H_1ELNS1D_9SparseSelE0EEEEEENSK_INS5_IJSC_SC_SC_EEENS5_IJNSA_ILi0EEES1M_S1M_EEEEENS5_IJNS4_10UnderscoreES1P_S1P_EEEEENS4_13SM90_TMA_LOADENS4_14ComposedLayoutINS4_7SwizzleILi2ELi4ELi3EEENS4_25smem_sparse_ptr_flag_bitsILi2ELi16EEENSK_INS5_IJNS5_IJSC_SQ_EEENS5_IJSB_S13_EEEEEENS5_IJNS5_IJS1M_SG_EEESN_EEEEEEEvNS4_8identityENS4_23SM90_TMA_LOAD_MULTICASTENS1T_INS1U_ILi3ELi4ELi3EEENS4_18smem_ptr_flag_bitsILi16EEENSK_INS5_IJSQ_SG_EEENS5_IJSG_SC_EEEEEEEvS25_EENS_8epilogue10collective6detail29Sm90TmaWarpSpecializedAdapterINS2G_15DefaultEpilogueIfNS5_IJSC_llEEES2K_NS2F_6thread17LinearCombinationIfLi1EffLNS2L_9ScaleType4KindE0ELNS_15FloatRoundStyleE2EfEENS1_15EpilogueDefaultEEEEEvvEEEEvNT_6ParamsE:
[----:B------:R-:W-:Y:S01]  /*0000*/  LDC R1, c[0x0][0x28] ;  /* 0x00000a00ff017b82 */ /* 0x000fe20000000800 */
[----:B------:R-:W0:Y:S01]  /*0010*/  S2R R14, SR_TID.X ;  /* 0x00000000000e7919 */ /* 0x000e220000002100 */
[----:B------:R-:W-:Y:S01]  /*0020*/  ELECT P0, URZ, PT ;  /* 0x00000000003f782f */ /* 0x000fe20003800000 */
[----:B------:R-:W-:Y:S01]  /*0030*/  BSSY B0, `(.L_x_0) ;  /* 0x0000012000007945 */ /* 0x000fe20003800000 */
[--C-:B0-----:R-:W-:Y:S02]  /*0040*/  SHF.R.U32.HI R0, RZ, 0x5, R14.reuse ;  /* 0x00000005ff007819 */ /* 0x101fe4000001160e */
[----:B------:R-:W-:-:S03]  /*0050*/  SHF.R.U32.HI R4, RZ, 0x7, R14 ;  /* 0x00000007ff047819 */ /* 0x000fc6000001160e */
[----:B------:R-:W0:Y:S04]  /*0060*/  SHFL.IDX PT, R2, R0, RZ, 0x1f ;  /* 0x00001fff00027589 */ /* 0x000e2800000e0000 */
[----:B------:R1:W2:Y:S01]  /*0070*/  SHFL.IDX PT, R5, R4, RZ, 0x1f ;  /* 0x00001fff04057589 */ /* 0x0002a200000e0000 */
[----:B0-----:R-:W-:-:S13]  /*0080*/  ISETP.NE.OR P0, PT, R2, RZ, !P0 ;  /* 0x000000ff0200720c */ /* 0x001fda0004705670 */
[----:B-12---:R-:W-:Y:S05]  /*0090*/  @P0 BRA `(.L_x_1) ;  /* 0x00000000002c0947 */ /* 0x006fea0003800000 */
[----:B------:R-:W-:Y:S02]  /*00a0*/  ULDC.64 UR4, c[0x0][0x198] ;  /* 0x0000660000047ab9 */ /* 0x000fe40000000a00 */
[----:B------:R-:W-:Y:S02]  /*00b0*/  UIADD3 UR6, UP0, UR4, 0xf0, URZ ;  /* 0x000000f004067890 */ /* 0x000fe4000ff1e03f */
[----:B------:R-:W-:Y:S02]  /*00c0*/  UIADD3 UR8, UP1, UR4, 0x1f0, URZ ;  /* 0x000001f004087890 */ /* 0x000fe4000ff3e03f */
[----:B------:R-:W-:Y:S02]  /*00d0*/  UIADD3 UR4, UP2, UR4, 0x2f0, URZ ;  /* 0x000002f004047890 */ /* 0x000fe4000ff5e03f */
[----:B------:R-:W-:Y:S02]  /*00e0*/  UIADD3.X UR7, URZ, UR5, URZ, UP0, !UPT ;  /* 0x000000053f077290 */ /* 0x000fe400087fe43f */
[----:B------:R-:W-:-:S02]  /*00f0*/  UIADD3.X UR9, URZ, UR5, URZ, UP1, !UPT ;  /* 0x000000053f097290 */ /* 0x000fc40008ffe43f */
[----:B------:R-:W-:-:S05]  /*0100*/  UIADD3.X UR5, URZ, UR5, URZ, UP2, !UPT ;  /* 0x000000053f057290 */ /* 0x000fca00097fe43f */
[----:B------:R0:W-:Y:S02]  /*0110*/  UTMACCTL.PF [UR6] ;  /* 0x00000000060079b9 */ /* 0x0001e40008040000 */
[----:B------:R0:W-:Y:S02]  /*0120*/  UTMACCTL.PF [UR8] ;  /* 0x00000000080079b9 */ /* 0x0001e40008040000 */
[----:B------:R0:W-:Y:S02]  /*0130*/  UTMACCTL.PF [UR4] ;  /* 0x00000000040079b9 */ /* 0x0001e40008040000 */
[----:B0-----:R-:W-:Y:S01]  /*0140*/  NOP ;  /* 0x0000000000007918 */ /* 0x001fe20000000000 */
.L_x_1:
[----:B------:R-:W-:Y:S05]  /*0150*/  BSYNC B0 ;  /* 0x0000000000007941 */ /* 0x000fea0003800000 */
.L_x_0:
[----:B------:R-:W0:Y:S02]  /*0160*/  SHFL.IDX PT, R6, R0, RZ, 0x1f ;  /* 0x00001fff00067589 */ /* 0x000e2400000e0000 */
[----:B0-----:R-:W-:-:S13]  /*0170*/  ISETP.NE.AND P0, PT, R6, RZ, PT ;  /* 0x000000ff0600720c */ /* 0x001fda0003f05270 */
[----:B------:R-:W-:Y:S05]  /*0180*/  @P0 BRA `(.L_x_2) ;  /* 0x0000000000680947 */ /* 0x000fea0003800000 */
[----:B------:R-:W0:Y:S01]  /*0190*/  S2UR UR8, SR_CgaCtaId ;  /* 0x00000000000879c3 */ /* 0x000e220000008800 */
[----:B------:R-:W-:Y:S01]  /*01a0*/  UMOV UR4, 0x400 ;  /* 0x0000040000047882 */ /* 0x000fe20000000000 */
[----:B------:R-:W-:Y:S01]  /*01b0*/  UMOV UR5, 0x1 ;  /* 0x0000000100057882 */ /* 0x000fe20000000000 */
[----:B------:R-:W-:Y:S01]  /*01c0*/  UMOV UR6, 0x2 ;  /* 0x0000000200067882 */ /* 0x000fe20000000000 */
[----:B------:R-:W-:Y:S01]  /*01d0*/  ELECT P0, URZ, PT ;  /* 0x00000000003f782f */ /* 0x000fe20003800000 */
[----:B------:R-:W-:-:S04]  /*01e0*/  UIADD3 UR6, -UR6, 0x100000, URZ ;  /* 0x0010000006067890 */ /* 0x000fc8000fffe13f */
[----:B------:R-:W-:Y:S02]  /*01f0*/  USHF.L.U32 UR7, UR6, 0xb, URZ ;  /* 0x0000000b06077899 */ /* 0x000fe4000800063f */
[----:B------:R-:W-:Y:S02]  /*0200*/  USHF.L.U32 UR6, UR6, 0x1, URZ ;  /* 0x0000000106067899 */ /* 0x000fe4000800063f */
[----:B0-----:R-:W-:Y:S02]  /*0210*/  ULEA UR8, UR8, UR4, 0x18 ;  /* 0x0000000408087291 */ /* 0x001fe4000f8ec03f */
[----:B------:R-:W-:-:S04]  /*0220*/  UIADD3 UR4, -UR5, 0x100000, URZ ;  /* 0x0010000005047890 */ /* 0x000fc8000fffe13f */
[----:B------:R-:W-:Y:S02]  /*0230*/  USHF.L.U32 UR5, UR4, 0xb, URZ ;  /* 0x0000000b04057899 */ /* 0x000fe4000800063f */
[----:B------:R-:W-:Y:S01]  /*0240*/  USHF.L.U32 UR4, UR4, 0x1, URZ ;  /* 0x0000000104047899 */ /* 0x000fe2000800063f */
[----:B------:R-:W0:Y:S11]  /*0250*/  FENCE.VIEW.ASYNC.S ;  /* 0x00000000000073c6 */ /* 0x000e360000000000 */
[----:B0-----:R0:W1:Y:S01]  /*0260*/  SYNCS.EXCH.64 URZ, [UR8], UR4 ;  /* 0x00000004083f75b2 */ /* 0x0010620008000100 */
[----:B------:R0:W2:Y:S01]  /*0270*/  SYNCS.EXCH.64 URZ, [UR8+0x30], UR6 ;  /* 0x00003006083f75b2 */ /* 0x0000a20008000100 */
[----:B------:R0:W3:Y:S01]  /*0280*/  SYNCS.EXCH.64 URZ, [UR8+0x8], UR4 ;  /* 0x00000804083f75b2 */ /* 0x0000e20008000100 */
[----:B------:R0:W4:Y:S01]  /*0290*/  SYNCS.EXCH.64 URZ, [UR8+0x38], UR6 ;  /* 0x00003806083f75b2 */ /* 0x0001220008000100 */
[----:B------:R0:W0:Y:S01]  /*02a0*/  SYNCS.EXCH.64 URZ, [UR8+0x10], UR4 ;  /* 0x00001004083f75b2 */ /* 0x0000220008000100 */
[----:B------:R0:W0:Y:S01]  /*02b0*/  SYNCS.EXCH.64 URZ, [UR8+0x40], UR6 ;  /* 0x00004006083f75b2 */ /* 0x0000220008000100 */
[----:B------:R0:W0:Y:S01]  /*02c0*/  SYNCS.EXCH.64 URZ, [UR8+0x18], UR4 ;  /* 0x00001804083f75b2 */ /* 0x0000220008000100 */
[----:B------:R0:W0:Y:S01]  /*02d0*/  SYNCS.EXCH.64 URZ, [UR8+0x48], UR6 ;  /* 0x00004806083f75b2 */ /* 0x0000220008000100 */
[----:B------:R0:W0:Y:S01]  /*02e0*/  SYNCS.EXCH.64 URZ, [UR8+0x20], UR4 ;  /* 0x00002004083f75b2 */ /* 0x0000220008000100 */
[----:B------:R0:W0:Y:S01]  /*02f0*/  SYNCS.EXCH.64 URZ, [UR8+0x50], UR6 ;  /* 0x00005006083f75b2 */ /* 0x0000220008000100 */
[----:B------:R0:W0:Y:S01]  /*0300*/  SYNCS.EXCH.64 URZ, [UR8+0x28], UR4 ;  /* 0x00002804083f75b2 */ /* 0x0000220008000100 */
[----:B------:R0:W0:Y:S01]  /*0310*/  SYNCS.EXCH.64 URZ, [UR8+0x58], UR6 ;  /* 0x00005806083f75b2 */ /* 0x0000220008000100 */
[----:B------:R-:W-:Y:S01]  /*0320*/  NOP ;  /* 0x0000000000007918 */ /* 0x000fe20000000000 */
.L_x_2:
[----:B------:R-:W-:Y:S01]  /*0330*/  SHF.R.S32.HI R3, RZ, 0x1f, R14 ;  /* 0x0000001fff037819 */ /* 0x000fe2000001140e */
[----:B------:R-:W5:Y:S01]  /*0340*/  SHFL.IDX PT, R7, R0, RZ, 0x1f ;  /* 0x00001fff00077589 */ /* 0x000f6200000e0000 */
[----:B------:R-:W1:Y:S01]  /*0350*/  S2UR UR12, SR_CTAID.X ;  /* 0x00000000000c79c3 */ /* 0x000e620000002500 */
[----:B------:R-:W-:Y:S02]  /*0360*/  ELECT P0, URZ, PT ;  /* 0x00000000003f782f */ /* 0x000fe40003800000 */
[----:B------:R-:W-:Y:S01]  /*0370*/  LEA.HI R3, R3, R14, RZ, 0x7 ;  /* 0x0000000e03037211 */ /* 0x000fe200078f38ff */
[----:B------:R1:W2:Y:S01]  /*0380*/  SHFL.IDX PT, R9, R0, RZ, 0x1f ;  /* 0x00001fff00097589 */ /* 0x0002a200000e0000 */
[----:B------:R-:W-:Y:S01]  /*0390*/  ELECT P1, URZ, PT ;  /* 0x00000000003f782f */ /* 0x000fe20003820000 */
[----:B------:R-:W-:Y:S01]  /*03a0*/  NOP ;  /* 0x0000000000007918 */ /* 0x000fe20000000000 */
[----:B------:R-:W-:Y:S01]  /*03b0*/  LOP3.LUT R3, R3, 0xffffff80, RZ, 0xc0, !PT ;  /* 0xffffff8003037812 */ /* 0x000fe200078ec0ff */
[----:B------:R-:W3:Y:S01]  /*03c0*/  S2R R16, SR_CTAID.Y ;  /* 0x0000000000107919 */ /* 0x000ee20000002600 */
[----:B0-----:R-:W-:Y:S01]  /*03d0*/  ULDC UR4, c[0x0][0x150] ;  /* 0x0000540000047ab9 */ /* 0x001fe20000000800 */
[----:B------:R-:W0:Y:S01]  /*03e0*/  LDC R11, c[0x0][0x144] ;  /* 0x00005100ff0b7b82 */ /* 0x000e220000000800 */
[----:B------:R-:W-:Y:S01]  /*03f0*/  UMOV UR11, 0x80 ;  /* 0x00000080000b7882 */ /* 0x000fe20000000000 */
[----:B------:R-:W-:Y:S01]  /*0400*/  IMAD.IADD R15, R14, 0x1, -R3 ;  /* 0x000000010e0f7824 */ /* 0x000fe200078e0a03 */
[----:B------:R-:W4:Y:S01]  /*0410*/  SHFL.IDX PT, R4, R4, RZ, 0x1f ;  /* 0x00001fff04047589 */ /* 0x000f2200000e0000 */
[----:B------:R-:W-:Y:S01]  /*0420*/  NOP ;  /* 0x0000000000007918 */ /* 0x000fe20000000000 */
[----:B------:R-:W-:-:S02]  /*0430*/  VIADD R40, R5, 0xffffffff ;  /* 0xffffffff05287836 */ /* 0x000fc40000000000 */
[----:B------:R-:W-:Y:S01]  /*0440*/  SHF.R.S32.HI R18, RZ, 0x1f, R15 ;  /* 0x0000001fff127819 */ /* 0x000fe2000001140f */
[----:B------:R-:W4:Y:S01]  /*0450*/  LDC R25, c[0x0][0x148] ;  /* 0x00005200ff197b82 */ /* 0x000f220000000800 */
[----:B------:R-:W-:Y:S01]  /*0460*/  IMAD.MOV.U32 R12, RZ, RZ, 0x1 ;  /* 0x00000001ff0c7424 */ /* 0x000fe200078e00ff */
[----:B------:R-:W-:Y:S02]  /*0470*/  ISETP.GE.U32.AND P4, PT, R40, 0x2, PT ;  /* 0x000000022800780c */ /* 0x000fe40003f86070 */
[----:B------:R-:W-:Y:S02]  /*0480*/  LEA.HI R3, R18, R15, RZ, 0x3 ;  /* 0x0000000f12037211 */ /* 0x000fe400078f18ff */
[----:B-----5:R-:W-:Y:S02]  /*0490*/  ISETP.NE.OR P0, PT, R7, RZ, !P0 ;  /* 0x000000ff0700720c */ /* 0x020fe40004705670 */
[--C-:B------:R-:W-:Y:S02]  /*04a0*/  SHF.R.S32.HI R7, RZ, 0x3, R3.reuse ;  /* 0x00000003ff077819 */ /* 0x100fe40000011403 */
[----:B------:R-:W-:-:S02]  /*04b0*/  SHF.R.S32.HI R8, RZ, 0x1f, R3 ;  /* 0x0000001fff087819 */ /* 0x000fc40000011403 */
[----:B------:R-:W-:Y:S02]  /*04c0*/  SHF.R.S32.HI R3, RZ, 0x1f, R6 ;  /* 0x0000001fff037819 */ /* 0x000fe40000011406 */
[----:B------:R-:W-:Y:S02]  /*04d0*/  LEA.HI R8, R8, R7, RZ, 0x2 ;  /* 0x0000000708087211 */ /* 0x000fe400078f10ff */
[----:B------:R-:W-:Y:S02]  /*04e0*/  LEA.HI R3, R3, R6, RZ, 0x2 ;  /* 0x0000000603037211 */ /* 0x000fe400078f10ff */
[----:B------:R-:W-:Y:S01]  /*04f0*/  LOP3.LUT R8, R8, 0xfffffffc, RZ, 0xc0, !PT ;  /* 0xfffffffc08087812 */ /* 0x000fe200078ec0ff */
[----:B------:R-:W-:Y:S01]  /*0500*/  VOTEU.ALL UP0, P0 ;  /* 0x00000000003f7886 */ /* 0x000fe20000000000 */
[----:B------:R-:W-:Y:S02]  /*0510*/  LOP3.LUT R3, R3, 0x3ffffffc, RZ, 0xc0, !PT ;  /* 0x3ffffffc03037812 */ /* 0x000fe400078ec0ff */
[----:B-1----:R-:W-:Y:S01]  /*0520*/  I2FP.F32.U32 R0, UR12 ;  /* 0x0000000c00007c45 */ /* 0x002fe20008201000 */
[----:B------:R-:W-:Y:S01]  /*0530*/  IMAD.IADD R8, R7, 0x1, -R8 ;  /* 0x0000000107087824 */ /* 0x000fe200078e0a08 */
[----:B--2---:R-:W-:Y:S01]  /*0540*/  ISETP.NE.OR P1, PT, R9, RZ, !P1 ;  /* 0x000000ff0900720c */ /* 0x004fe20004f25670 */
[----:B------:R-:W-:Y:S01]  /*0550*/  IMAD.IADD R3, R6, 0x1, -R3 ;  /* 0x0000000106037824 */ /* 0x000fe200078e0a03 */
[----:B------:R-:W1:Y:S01]  /*0560*/  @!UP0 S2UR UR7, SR_CgaCtaId ;  /* 0x00000000000789c3 */ /* 0x000e620000008800 */
[----:B------:R-:W-:Y:S01]  /*0570*/  FMUL R10, R0, UR4 ;  /* 0x00000004000a7c20 */ /* 0x000fe20008400000 */
[----:B------:R-:W-:Y:S01]  /*0580*/  ULDC UR4, c[0x0][0x154] ;  /* 0x0000550000047ab9 */ /* 0x000fe20000000800 */
[----:B------:R-:W-:Y:S01]  /*0590*/  IMAD R8, R3, 0x4, R8 ;  /* 0x0000000403087824 */ /* 0x000fe200078e0208 */
[----:B------:R-:W-:Y:S01]  /*05a0*/  SHF.R.S32.HI R3, RZ, 0x1f, R2 ;  /* 0x0000001fff037819 */ /* 0x000fe20000011402 */
[----:B------:R-:W-:-:S02]  /*05b0*/  @!UP0 UMOV UR6, 0x400 ;  /* 0x0000040000068882 */ /* 0x000fc40000000000 */
[----:B------:R-:W2:Y:S01]  /*05c0*/  F2I.U32.TRUNC.NTZ R10, R10 ;  /* 0x0000000a000a7305 */ /* 0x000ea2000020f000 */
[----:B------:R-:W-:Y:S01]  /*05d0*/  LEA.HI R3, R3, R2, RZ, 0x2 ;  /* 0x0000000203037211 */ /* 0x000fe200078f10ff */
[C---:B------:R-:W-:Y:S01]  /*05e0*/  IMAD.SHL.U32 R13, R8.reuse, 0x4, RZ ;  /* 0x00000004080d7824 */ /* 0x040fe200078e00ff */
[----:B------:R-:W-:Y:S01]  /*05f0*/  LEA.HI R0, R8, R8, RZ, 0x1 ;  /* 0x0000000808007211 */ /* 0x000fe200078f08ff */
[----:B------:R-:W-:Y:S01]  /*0600*/  VOTEU.ALL UP1, P1 ;  /* 0x00000000003f7886 */ /* 0x000fe20000820000 */
[----:B------:R-:W-:Y:S01]  /*0610*/  LOP3.LUT R3, R3, 0xfffffffc, RZ, 0xc0, !PT ;  /* 0xfffffffc03037812 */ /* 0x000fe200078ec0ff */
[----:B------:R-:W-:Y:S01]  /*0620*/  VOTEU.ALL UP2, P1 ;  /* 0x00000000003f7886 */ /* 0x000fe20000840000 */
[----:B------:R-:W-:Y:S01]  /*0630*/  LOP3.LUT R7, R0, 0xfffffffe, RZ, 0xc0, !PT ;  /* 0xfffffffe00077812 */ /* 0x000fe200078ec0ff */
[----:B------:R-:W-:Y:S01]  /*0640*/  VOTEU.ALL UP3, P1 ;  /* 0x00000000003f7886 */ /* 0x000fe20000860000 */
[----:B------:R-:W5:Y:S01]  /*0650*/  @!UP1 S2UR UR10, SR_CgaCtaId ;  /* 0x00000000000a99c3 */ /* 0x000f620000008800 */
[----:B------:R-:W-:Y:S01]  /*0660*/  IMAD.IADD R19, R2, 0x1, -R3 ;  /* 0x0000000102137824 */ /* 0x000fe200078e0a03 */
[----:B---3--:R-:W-:Y:S01]  /*0670*/  I2FP.F32.U32 R0, R16 ;  /* 0x0000001000007245 */ /* 0x008fe20000201000 */
[C---:B------:R-:W-:Y:S01]  /*0680*/  IMAD.IADD R7, R8.reuse, 0x1, -R7 ;  /* 0x0000000108077824 */ /* 0x040fe200078e0a07 */
[----:B------:R-:W-:Y:S01]  /*0690*/  @!UP1 UMOV UR9, 0x400 ;  /* 0x0000040000099882 */ /* 0x000fe20000000000 */
[----:B------:R-:W-:Y:S01]  /*06a0*/  LOP3.LUT R13, R8, 0xc, R13, 0x78, !PT ;  /* 0x0000000c080d7812 */ /* 0x000fe200078e780d */
[----:B--2---:R-:W-:-:S02]  /*06b0*/  IMAD.MOV R24, RZ, RZ, -R10 ;  /* 0x000000ffff187224 */ /* 0x004fc400078e0a0a */
[----:B------:R-:W-:Y:S01]  /*06c0*/  FMUL R0, R0, UR4 ;  /* 0x0000000400007c20 */ /* 0x000fe20008400000 */
[----:B------:R-:W2:Y:S01]  /*06d0*/  LDC R2, c[0x0][0x140] ;  /* 0x00005000ff027b82 */ /* 0x000ea20000000800 */
[----:B------:R-:W-:Y:S01]  /*06e0*/  UMOV UR4, 0x20 ;  /* 0x0000002000047882 */ /* 0x000fe20000000000 */
[----:B0-----:R-:W-:Y:S01]  /*06f0*/  IMAD R24, R11, R24, UR12 ;  /* 0x0000000c0b187e24 */ /* 0x001fe2000f8e0218 */
[----:B------:R-:W-:-:S04]  /*0700*/  @!UP0 UIADD3 UR4, -UR4, 0x100000, URZ ;  /* 0x0010000004048890 */ /* 0x000fc8000fffe13f */
[----:B------:R-:W-:Y:S02]  /*0710*/  @!UP0 USHF.L.U32 UR5, UR4, 0xb, URZ ;  /* 0x0000000b04058899 */ /* 0x000fe4000800063f */
[----:B------:R-:W-:Y:S01]  /*0720*/  @!UP0 USHF.L.U32 UR4, UR4, 0x1, URZ ;  /* 0x0000000104048899 */ /* 0x000fe2000800063f */
[----:B------:R-:W-:Y:S01]  /*0730*/  ISETP.NE.AND P2, PT, R19, 0x3, PT ;  /* 0x000000031300780c */ /* 0x000fe20003f45270 */
[----:B------:R-:W0:Y:S01]  /*0740*/  F2I.U32.TRUNC.NTZ R0, R0 ;  /* 0x0000000000007305 */ /* 0x000e22000020f000 */
[----:B-1----:R-:W-:Y:S01]  /*0750*/  @!UP0 ULEA UR8, UR7, UR6, 0x18 ;  /* 0x0000000607088291 */ /* 0x002fe2000f8ec03f */
[----:B------:R-:W-:Y:S01]  /*0760*/  ISETP.NE.AND P3, PT, R7, R24, PT ;  /* 0x000000180700720c */ /* 0x000fe20003f65270 */
[----:B------:R-:W-:-:S04]  /*0770*/  @!UP1 UIADD3 UR6, -UR11, 0x100000, URZ ;  /* 0x001000000b069890 */ /* 0x000fc8000fffe13f */
[----:B------:R-:W-:Y:S02]  /*0780*/  @!UP1 USHF.L.U32 UR7, UR6, 0xb, URZ ;  /* 0x0000000b06079899 */ /* 0x000fe4000800063f */
[----:B------:R-:W-:Y:S01]  /*0790*/  @!UP1 USHF.L.U32 UR6, UR6, 0x1, URZ ;  /* 0x0000000106069899 */ /* 0x000fe2000800063f */
[----:B------:R-:W-:Y:S01]  /*07a0*/  VOTEU.ALL UP4, P1 ;  /* 0x00000000003f7886 */ /* 0x000fe20000880000 */
[----:B------:R-:W-:Y:S01]  /*07b0*/  VOTEU.ALL UP5, P1 ;  /* 0x00000000003f7886 */ /* 0x000fe200008a0000 */
[----:B------:R-:W-:Y:S01]  /*07c0*/  VOTEU.ALL UP0, P0 ;  /* 0x00000000003f7886 */ /* 0x000fe20000000000 */
[----:B-----5:R-:W-:Y:S01]  /*07d0*/  @!UP1 ULEA UR9, UR10, UR9, 0x18 ;  /* 0x000000090a099291 */ /* 0x020fe2000f8ec03f */
[----:B------:R-:W-:Y:S01]  /*07e0*/  VOTEU.ALL UP1, P0 ;  /* 0x00000000003f7886 */ /* 0x000fe20000020000 */
[----:B------:R-:W-:Y:S01]  /*07f0*/  ISETP.EQ.OR P0, PT, R19, RZ, !P2 ;  /* 0x000000ff1300720c */ /* 0x000fe20005702670 */
[----:B0-----:R-:W-:Y:S01]  /*0800*/  IMAD.MOV R26, RZ, RZ, -R0 ;  /* 0x000000ffff1a7224 */ /* 0x001fe200078e0a00 */
[----:B------:R-:W-:Y:S01]  /*0810*/  @P3 LEA.HI R0, R13, R13, RZ, 0x1 ;  /* 0x0000000d0d003211 */ /* 0x000fe200078f08ff */
[----:B------:R-:W0:Y:S02]  /*0820*/  FENCE.VIEW.ASYNC.S ;  /* 0x00000000000073c6 */ /* 0x000e240000000000 */
[----:B0-----:R-:W0:Y:S01]  /*0830*/  @!UP0 SYNCS.EXCH.64 URZ, [UR8+0x90], UR4 ;  /* 0x00009004083f85b2 */ /* 0x001e220008000100 */
[----:B------:R-:W-:Y:S01]  /*0840*/  ISETP.EQ.AND P0, PT, R5, RZ, P0 ;  /* 0x000000ff0500720c */ /* 0x000fe20000702270 */
[----:B----4-:R-:W-:Y:S01]  /*0850*/  IMAD R3, R25, R26, R16 ;  /* 0x0000001a19037224 */ /* 0x010fe200078e0210 */
[----:B--2---:R-:W-:-:S02]  /*0860*/  ISETP.EQ.U32.AND P1, PT, R2, 0x1, PT ;  /* 0x000000010200780c */ /* 0x004fc40003f22070 */
[----:B------:R-:W-:Y:S02]  /*0870*/  @P3 SHF.R.S32.HI R0, RZ, 0x1, R0 ;  /* 0x00000001ff003819 */ /* 0x000fe40000011400 */
[----:B------:R-:W-:Y:S02]  /*0880*/  SEL R7, RZ, 0x1, !P0 ;  /* 0x00000001ff077807 */ /* 0x000fe40004000000 */
[----:B------:R-:W-:Y:S02]  /*0890*/  @P3 ISETP.NE.AND P5, PT, R0, R3, PT ;  /* 0x000000030000320c */ /* 0x000fe40003fa5270 */
[----:B------:R-:W-:Y:S02]  /*08a0*/  ISETP.NE.AND P2, PT, R5, RZ, PT ;  /* 0x000000ff0500720c */ /* 0x000fe40003f45270 */
[----:B------:R-:W-:Y:S02]  /*08b0*/  SEL R7, R7, 0x2, P4 ;  /* 0x0000000207077807 */ /* 0x000fe40002000000 */
[----:B------:R-:W-:Y:S01]  /*08c0*/  @P3 SEL R12, RZ, 0x1, P5 ;  /* 0x00000001ff0c3807 */ /* 0x000fe20002800000 */
[----:B------:R1:W2:Y:S01]  /*08d0*/  @!UP1 SYNCS.EXCH.64 URZ, [UR8+0x98], UR4 ;  /* 0x00009804083f95b2 */ /* 0x0002a20008000100 */
[----:B------:R-:W-:Y:S01]  /*08e0*/  NOP ;  /* 0x0000000000007918 */ /* 0x000fe20000000000 */
[----:B-1----:R-:W-:Y:S01]  /*08f0*/  R2UR UR8, R4 ;  /* 0x00000000040872ca */ /* 0x002fe200000e0000 */
[----:B------:R1:W3:Y:S01]  /*0900*/  @!UP2 SYNCS.EXCH.64 URZ, [UR9+0x70], UR6 ;  /* 0x00007006093fa5b2 */ /* 0x0002e20008000100 */
[----:B------:R1:W4:Y:S01]  /*0910*/  @!UP3 SYNCS.EXCH.64 URZ, [UR9+0x78], UR6 ;  /* 0x00007806093fb5b2 */ /* 0x0003220008000100 */
[----:B------:R1:W0:Y:S01]  /*0920*/  @!UP4 SYNCS.EXCH.64 URZ, [UR9+0x80], UR6 ;  /* 0x00008006093fc5b2 */ /* 0x0002220008000100 */
[----:B------:R1:W0:Y:S01]  /*0930*/  @!UP5 SYNCS.EXCH.64 URZ, [UR9+0x88], UR6 ;  /* 0x00008806093fd5b2 */ /* 0x0002220008000100 */
[----:B------:R-:W-:Y:S01]  /*0940*/  NOP ;  /* 0x0000000000007918 */ /* 0x000fe20000000000 */
[----:B-1----:R-:W-:Y:S09]  /*0950*/  @!P1 BRA `(.L_x_3) ;  /* 0x0000000000089947 */ /* 0x002ff20003800000 */
[----:B0-234-:R-:W-:Y:S01]  /*0960*/  UCGABAR_ARV ;  /* 0x00000000000079c7 */ /* 0x01dfe20008000000 */
[----:B------:R-:W-:Y:S05]  /*0970*/  BRA `(.L_x_4) ;  /* 0x0000000000047947 */ /* 0x000fea0003800000 */
.L_x_3:
[----:B0-234-:R-:W-:Y:S01]  /*0980*/  NOP ;  /* 0x0000000000007918 */ /* 0x01dfe20000000000 */
.L_x_4:
[----:B------:R-:W-:Y:S01]  /*0990*/  ULDC.64 UR4, c[0x0][0x698] ;  /* 0x0001a60000047ab9 */ /* 0x000fe20000000a00 */
[----:B------:R-:W-:Y:S01]  /*09a0*/  ULDC.64 UR16, c[0x0][0x208] ;  /* 0x0000820000107ab9 */ /* 0x000fe20000000a00 */
[----:B------:R-:W-:-:S04]  /*09b0*/  ISETP.NE.U32.AND P0, PT, RZ, UR4, PT ;  /* 0x00000004ff007c0c */ /* 0x000fc8000bf05070 */
[----:B------:R-:W-:-:S13]  /*09c0*/  ISETP.NE.AND.EX P0, PT, RZ, UR5, PT, P0 ;  /* 0x00000005ff007c0c */ /* 0x000fda000bf05300 */
[----:B------:R-:W-:Y:S05]  /*09d0*/  @!P0 BRA `(.L_x_5) ;  /* 0x00000000001c8947 */ /* 0x000fea0003800000 */
[----:B------:R-:W0:Y:S02]  /*09e0*/  LDC.64 R2, c[0x0][0x698] ;  /* 0x0001a600ff027b82 */ /* 0x000e240000000a00 */
[----:B0-----:R-:W2:Y:S02]  /*09f0*/  LDG.E.64 R2, desc[UR16][R2.64] ;  /* 0x0000001002027981 */ /* 0x001ea4000c1e1b00 */
[----:B--2---:R-:W-:-:S04]  /*0a00*/  ISETP.NE.U32.AND P0, PT, R2, RZ, PT ;  /* 0x000000ff0200720c */ /* 0x004fc80003f05070 */
[----:B------:R-:W-:-:S13]  /*0a10*/  ISETP.NE.AND.EX P0, PT, R3, RZ, PT, P0 ;  /* 0x000000ff0300720c */ /* 0x000fda0003f05300 */
[----:B------:R-:W-:Y:S05]  /*0a20*/  @!P0 BRA `(.L_x_5) ;  /* 0x0000000000088947 */ /* 0x000fea0003800000 */
[----:B------:R0:W5:Y:S01]  /*0a30*/  LD.E R11, desc[UR16][R2.64] ;  /* 0x00000010020b7980 */ /* 0x000162000c101900 */
[----:B------:R-:W-:Y:S05]  /*0a40*/  BRA `(.L_x_6) ;  /* 0x0000000000207947 */ /* 0x000fea0003800000 */
.L_x_5:
[----:B------:R-:W-:Y:S02]  /*0a50*/  ULDC.64 UR4, c[0x0][0x688] ;  /* 0x0001a20000047ab9 */ /* 0x000fe40000000a00 */
[----:B------:R-:W-:-:S04]  /*0a60*/  ISETP.NE.U32.AND P0, PT, RZ, UR4, PT ;  /* 0x00000004ff007c0c */ /* 0x000fc8000bf05070 */
[----:B------:R-:W-:-:S13]  /*0a70*/  ISETP.NE.AND.EX P0, PT, RZ, UR5, PT, P0 ;  /* 0x00000005ff007c0c */ /* 0x000fda000bf05300 */
[----:B------:R-:W-:Y:S05]  /*0a80*/  @!P0 BRA `(.L_x_7) ;  /* 0x00000000000c8947 */ /* 0x000fea0003800000 */
[----:B------:R-:W0:Y:S02]  /*0a90*/  LDC.64 R2, c[0x0][0x688] ;  /* 0x0001a200ff027b82 */ /* 0x000e240000000a00 */
[----:B0-----:R1:W5:Y:S01]  /*0aa0*/  LDG.E R11, desc[UR16][R2.64] ;  /* 0x00000010020b7981 */ /* 0x001362000c1e1900 */
[----:B------:R-:W-:Y:S05]  /*0ab0*/  BRA `(.L_x_6) ;  /* 0x0000000000047947 */ /* 0x000fea0003800000 */
.L_x_7:
[----:B------:R-:W2:Y:S02]  /*0ac0*/  LDC R11, c[0x0][0x680] ;  /* 0x0001a000ff0b7b82 */ /* 0x000ea40000000800 */
.L_x_6:
[----:B------:R-:W-:Y:S02]  /*0ad0*/  ULDC.64 UR4, c[0x0][0x6a0] ;  /* 0x0001a80000047ab9 */ /* 0x000fe40000000a00 */
[----:B------:R-:W-:-:S04]  /*0ae0*/  ISETP.NE.U32.AND P0, PT, RZ, UR4, PT ;  /* 0x00000004ff007c0c */ /* 0x000fc8000bf05070 */
[----:B------:R-:W-:-:S13]  /*0af0*/  ISETP.NE.AND.EX P0, PT, RZ, UR5, PT, P0 ;  /* 0x00000005ff007c0c */ /* 0x000fda000bf05300 */
[----:B------:R-:W-:Y:S05]  /*0b00*/  @!P0 BRA `(.L_x_8) ;  /* 0x00000000001c8947 */ /* 0x000fea0003800000 */
[----:B01----:R-:W0:Y:S02]  /*0b10*/  LDC.64 R2, c[0x0][0x6a0] ;  /* 0x0001a800ff027b82 */ /* 0x003e240000000a00 */
[----:B0-----:R-:W3:Y:S02]  /*0b20*/  LDG.E.64 R2, desc[UR16][R2.64] ;  /* 0x0000001002027981 */ /* 0x001ee4000c1e1b00 */
[----:B---3--:R-:W-:-:S04]  /*0b30*/  ISETP.NE.U32.AND P0, PT, R2, RZ, PT ;  /* 0x000000ff0200720c */ /* 0x008fc80003f05070 */
[----:B------:R-:W-:-:S13]  /*0b40*/  ISETP.NE.AND.EX P0, PT, R3, RZ, PT, P0 ;  /* 0x000000ff0300720c */ /* 0x000fda0003f05300 */
[----:B------:R-:W-:Y:S05]  /*0b50*/  @!P0 BRA `(.L_x_8) ;  /* 0x0000000000088947 */ /* 0x000fea0003800000 */
[----:B------:R0:W5:Y:S01]  /*0b60*/  LD.E R10, desc[UR16][R2.64] ;  /* 0x00000010020a7980 */ /* 0x000162000c101900 */
[----:B------:R-:W-:Y:S05]  /*0b70*/  BRA `(.L_x_9) ;  /* 0x0000000000207947 */ /* 0x000fea0003800000 */
.L_x_8:
[----:B------:R-:W-:Y:S02]  /*0b80*/  ULDC.64 UR4, c[0x0][0x690] ;  /* 0x0001a40000047ab9 */ /* 0x000fe40000000a00 */
[----:B------:R-:W-:-:S04]  /*0b90*/  ISETP.NE.U32.AND P0, PT, RZ, UR4, PT ;  /* 0x00000004ff007c0c */ /* 0x000fc8000bf05070 */
[----:B------:R-:W-:-:S13]  /*0ba0*/  ISETP.NE.AND.EX P0, PT, RZ, UR5, PT, P0 ;  /* 0x00000005ff007c0c */ /* 0x000fda000bf05300 */
[----:B------:R-:W-:Y:S05]  /*0bb0*/  @!P0 BRA `(.L_x_10) ;  /* 0x00000000000c8947 */ /* 0x000fea0003800000 */
[----:B01----:R-:W0:Y:S02]  /*0bc0*/  LDC.64 R2, c[0x0][0x690] ;  /* 0x0001a400ff027b82 */ /* 0x003e240000000a00 */
[----:B0-----:R1:W5:Y:S01]  /*0bd0*/  LDG.E R10, desc[UR16][R2.64] ;  /* 0x00000010020a7981 */ /* 0x001362000c1e1900 */
[----:B------:R-:W-:Y:S05]  /*0be0*/  BRA `(.L_x_9) ;  /* 0x0000000000047947 */ /* 0x000fea0003800000 */
.L_x_10:
[----:B------:R-:W3:Y:S02]  /*0bf0*/  LDC R10, c[0x0][0x684] ;  /* 0x0001a100ff0a7b82 */ /* 0x000ee40000000800 */
.L_x_9:
[----:B------:R-:W4:Y:S01]  /*0c00*/  LDC R0, c[0x0][0x75c] ;  /* 0x0001d700ff007b82 */ /* 0x000f220000000800 */
[----:B------:R-:W-:Y:S01]  /*0c10*/  ULDC UR9, c[0x0][0x604] ;  /* 0x0001810000097ab9 */ /* 0x000fe20000000800 */
[----:B------:R-:W-:Y:S01]  /*0c20*/  ISETP.NE.AND P0, PT, R5, 0x2, PT ;  /* 0x000000020500780c */ /* 0x000fe20003f05270 */
[----:B------:R-:W-:Y:S01]  /*0c30*/  UIADD3 UR9, UR9, 0x1f, URZ ;  /* 0x0000001f09097890 */ /* 0x000fe2000fffe03f */
[----:B------:R-:W-:Y:S01]  /*0c40*/  IMAD.U32 R4, RZ, RZ, UR12 ;  /* 0x0000000cff047e24 */ /* 0x000fe2000f8e00ff */
[----:B------:R-:W-:Y:S01]  /*0c50*/  UMOV UR5, URZ ;  /* 0x0000003f00057c82 */ /* 0x000fe20008000000 */
[----:B------:R-:W-:Y:S01]  /*0c60*/  UMOV UR4, URZ ;  /* 0x0000003f00047c82 */ /* 0x000fe20008000000 */
[----:B------:R-:W-:-:S04]  /*0c70*/  USHF.R.S32.HI UR10, URZ, 0x1f, UR9 ;  /* 0x0000001f3f0a7899 */ /* 0x000fc80008011409 */
[----:B------:R-:W-:Y:S01]  /*0c80*/  ULEA.HI UR10, UR10, UR9, URZ, 0x5 ;  /* 0x000000090a0a7291 */ /* 0x000fe2000f8f283f */
[----:B----4-:R-:W-:-:S13]  /*0c90*/  ISETP.NE.AND P3, PT, R0, 0x1, PT ;  /* 0x000000010000780c */ /* 0x010fda0003f65270 */
[----:B01----:R-:W0:Y:S01]  /*0ca0*/  @P3 LDC R3, c[0x0][0x10] ;  /* 0x00000400ff033b82 */ /* 0x003e220000000800 */
[----:B------:R-:W-:Y:S02]  /*0cb0*/  @P3 IMAD.MOV.U32 R17, RZ, RZ, RZ ;  /* 0x000000ffff113224 */ /* 0x000fe400078e00ff */
[----:B------:R-:W-:-:S05]  /*0cc0*/  @P3 IMAD.MOV.U32 R5, RZ, RZ, RZ ;  /* 0x000000ffff053224 */ /* 0x000fca00078e00ff */
[----:B------:R-:W1:Y:S01]  /*0cd0*/  @!P3 LDC R9, c[0x0][0xc] ;  /* 0x00000300ff09bb82 */ /* 0x000e620000000800 */
[----:B------:R-:W-:Y:S01]  /*0ce0*/  ULDC UR6, c[0x0][0xc] ;  /* 0x0000030000067ab9 */ /* 0x000fe20000000800 */
[----:B------:R-:W-:Y:S02]  /*0cf0*/  ULDC UR7, c[0x0][0x10] ;  /* 0x0000040000077ab9 */ /* 0x000fe40000000800 */
[----:B------:R-:W-:-:S04]  /*0d00*/  UIMAD.WIDE.U32 UR6, UR6, UR7, URZ ;  /* 0x00000007060672a5 */ /* 0x000fc8000f8e003f */
[----:B------:R-:W4:Y:S01]  /*0d10*/  LDC R8, c[0x0][0x14] ;  /* 0x00000500ff087b82 */ /* 0x000f220000000800 */
[----:B0-----:R-:W-:Y:S01]  /*0d20*/  @P3 IMAD.WIDE.U32 R2, R3, UR12, R16 ;  /* 0x0000000c03023c25 */ /* 0x001fe2000f8e0010 */
[----:B------:R-:W-:-:S03]  /*0d30*/  ULDC.64 UR12, c[0x0][0x750] ;  /* 0x0001d400000c7ab9 */ /* 0x000fc60000000a00 */
[----:B------:R-:W-:Y:S02]  /*0d40*/  @P3 IMAD.IADD R3, R3, 0x1, R5 ;  /* 0x0000000103033824 */ /* 0x000fe400078e0205 */
[----:B------:R-:W-:Y:S02]  /*0d50*/  IMAD.MOV.U32 R5, RZ, RZ, RZ ;  /* 0x000000ffff057224 */ /* 0x000fe400078e00ff */
[----:B-1----:R-:W-:-:S04]  /*0d60*/  @!P3 IMAD.WIDE.U32 R4, R16, R9, R4 ;  /* 0x000000091004b225 */ /* 0x002fc800078e0004 */
[----:B------:R-:W-:Y:S02]  /*0d70*/  @!P3 IMAD.MOV.U32 R2, RZ, RZ, R4 ;  /* 0x000000ffff02b224 */ /* 0x000fe400078e0004 */
[C---:B----4-:R-:W-:Y:S02]  /*0d80*/  IMAD R21, R8.reuse, UR7, RZ ;  /* 0x0000000708157c24 */ /* 0x050fe4000f8e02ff */
[----:B------:R-:W-:Y:S01]  /*0d90*/  IMAD.WIDE.U32 R8, R8, UR6, RZ ;  /* 0x0000000608087c25 */ /* 0x000fe2000f8e00ff */
[----:B------:R-:W-:-:S03]  /*0da0*/  USHF.R.S32.HI UR6, URZ, 0x5, UR10 ;  /* 0x000000053f067899 */ /* 0x000fc6000801140a */
[----:B------:R-:W-:Y:S02]  /*0db0*/  @!P3 IMAD.MOV.U32 R3, RZ, RZ, R5 ;  /* 0x000000ffff03b224 */ /* 0x000fe400078e0005 */
[----:B------:R-:W-:Y:S01]  /*0dc0*/  IMAD.IADD R0, R9, 0x1, R21 ;  /* 0x0000000109007824 */ /* 0x000fe200078e0215 */
[----:B------:R-:W-:Y:S06]  /*0dd0*/  @P0 BRA `(.L_x_11) ;  /* 0x0000000000200947 */ /* 0x000fec0003800000 */
[----:B------:R-:W-:Y:S01]  /*0de0*/  UISETP.GE.U32.AND UP0, UPT, UR6, 0x6, UPT ;  /* 0x000000060600788c */ /* 0x000fe2000bf06070 */
[----:B------:R-:W-:Y:S01]  /*0df0*/  IADD3 R2, P0, R2, R8, RZ ;  /* 0x0000000802027210 */ /* 0x000fe20007f1e0ff */
[----:B------:R-:W-:-:S04]  /*0e00*/  UIMAD.WIDE.U32 UR4, UR6, -0x55555555, URZ ;  /* 0xaaaaaaab060478a5 */ /* 0x000fc8000f8e003f */
[----:B------:R-:W-:Y:S01]  /*0e10*/  USHF.R.U32.HI UR5, URZ, 0x2, UR5 ;  /* 0x000000023f057899 */ /* 0x000fe20008011605 */
[----:B------:R-:W-:Y:S02]  /*0e20*/  IMAD.X R3, R0, 0x1, R3, P0 ;  /* 0x0000000100037824 */ /* 0x000fe400000e0603 */
[----:B------:R-:W-:Y:S02]  /*0e30*/  UMOV UR4, URZ ;  /* 0x0000003f00047c82 */ /* 0x000fe40008000000 */
[----:B------:R-:W-:Y:S02]  /*0e40*/  @UP0 ULOP3.LUT UR4, UR5, 0x1, URZ, 0xc0, !UPT ;  /* 0x0000000105040892 */ /* 0x000fe4000f8ec03f */
[----:B------:R-:W-:-:S12]  /*0e50*/  UIMAD UR5, UR5, -0x6, UR6 ;  /* 0xfffffffa050578a4 */ /* 0x000fd8000f8e0206 */
.L_x_11:
[----:B------:R-:W-:Y:S01]  /*0e60*/  ISETP.GE.U32.AND P0, PT, R2, UR12, PT ;  /* 0x0000000c02007c0c */ /* 0x000fe2000bf06070 */
[----:B------:R-:W-:Y:S01]  /*0e70*/  IMAD.MOV.U32 R6, RZ, RZ, -0x1 ;  /* 0xffffffffff067424 */ /* 0x000fe200078e00ff */
[----:B------:R-:W-:Y:S01]  /*0e80*/  PRMT R20, RZ, 0x7610, R20 ;  /* 0x00007610ff147816 */ /* 0x000fe20000000014 */
[----:B------:R-:W-:Y:S01]  /*0e90*/  IMAD.MOV.U32 R5, RZ, RZ, -0x1 ;  /* 0xffffffffff057424 */ /* 0x000fe200078e00ff */
[----:B------:R-:W-:Y:S01]  /*0ea0*/  ISETP.GE.U32.AND.EX P0, PT, R3, UR13, PT, P0 ;  /* 0x0000000d03007c0c */ /* 0x000fe2000bf06100 */
[----:B------:R-:W-:-:S12]  /*0eb0*/  IMAD.MOV.U32 R4, RZ, RZ, -0x1 ;  /* 0xffffffffff047424 */ /* 0x000fd800078e00ff */
[----:B------:R-:W-:Y:S05]  /*0ec0*/  @P0 BRA `(.L_x_12) ;  /* 0x0000000400240947 */ /* 0x000fea0003800000 */
[----:B------:R-:W0:Y:S01]  /*0ed0*/  LDC.64 R28, c[0x0][0x728] ;  /* 0x0001ca00ff1c7b82 */ /* 0x000e220000000a00 */
[----:B------:R-:W-:Y:S02]  /*0ee0*/  IMAD.MOV.U32 R4, RZ, RZ, R2 ;  /* 0x000000ffff047224 */ /* 0x000fe400078e0002 */
[----:B------:R-:W-:-:S05]  /*0ef0*/  IMAD.MOV.U32 R5, RZ, RZ, R3 ;  /* 0x000000ffff057224 */ /* 0x000fca00078e0003 */
[----:B------:R-:W1:Y:S08]  /*0f00*/  LDC R6, c[0x0][0x730] ;  /* 0x0001cc00ff067b82 */ /* 0x000e700000000800 */
[----:B------:R-:W4:Y:S01]  /*0f10*/  LDC.64 R30, c[0x0][0x720] ;  /* 0x0001c800ff1e7b82 */ /* 0x000f220000000a00 */
[----:B0-----:R-:W-:-:S04]  /*0f20*/  ISETP.NE.U32.AND P0, PT, R28, RZ, PT ;  /* 0x000000ff1c00720c */ /* 0x001fc80003f05070 */
[----:B------:R-:W-:-:S13]  /*0f30*/  ISETP.NE.AND.EX P0, PT, R29, RZ, PT, P0 ;  /* 0x000000ff1d00720c */ /* 0x000fda0003f05300 */
[----:B-1--4-:R-:W-:Y:S05]  /*0f40*/  @!P0 BRA `(.L_x_13) ;  /* 0x0000000000288947 */ /* 0x012fea0003800000 */
[----:B------:R-:W0:Y:S02]  /*0f50*/  LDC R23, c[0x0][0x734] ;  /* 0x0001cd00ff177b82 */ /* 0x000e240000000800 */
[----:B0-----:R-:W-:-:S05]  /*0f60*/  IADD3 R23, P0, R2, R23, RZ ;  /* 0x0000001702177210 */ /* 0x001fca0007f1e0ff */
[----:B------:R-:W-:-:S04]  /*0f70*/  IMAD.X R27, RZ, RZ, R3, P0 ;  /* 0x000000ffff1b7224 */ /* 0x000fc800000e0603 */
[----:B------:R-:W-:-:S04]  /*0f80*/  IMAD.WIDE.U32 R4, R27, R28, RZ ;  /* 0x0000001c1b047225 */ /* 0x000fc800078e00ff */
[----:B------:R-:W-:-:S04]  /*0f90*/  IMAD.WIDE.U32 R20, P0, R23, R29, R4 ;  /* 0x0000001d17147225 */ /* 0x000fc80007800004 */
[----:B------:R-:W-:-:S04]  /*0fa0*/  IMAD.WIDE.U32 R4, R23, R28, RZ ;  /* 0x0000001c17047225 */ /* 0x000fc800078e00ff */
[----:B------:R-:W-:Y:S01]  /*0fb0*/  IMAD.X R23, RZ, RZ, RZ, P0 ;  /* 0x000000ffff177224 */ /* 0x000fe200000e06ff */
[----:B------:R-:W-:Y:S01]  /*0fc0*/  IADD3 RZ, P0, R5, R20, RZ ;  /* 0x0000001405ff7210 */ /* 0x000fe20007f1e0ff */
[----:B------:R-:W-:-:S04]  /*0fd0*/  IMAD.MOV.U32 R22, RZ, RZ, R21 ;  /* 0x000000ffff167224 */ /* 0x000fc800078e0015 */
[----:B------:R-:W-:-:S08]  /*0fe0*/  IMAD.WIDE.U32.X R4, R27, R29, R22, P0 ;  /* 0x0000001d1b047225 */ /* 0x000fd000000e0416 */
.L_x_13:
[----:B------:R-:W0:Y:S01]  /*0ff0*/  LDC.64 R32, c[0x0][0x740] ;  /* 0x0001d000ff207b82 */ /* 0x000e220000000a00 */
[-CC-:B------:R-:W-:Y:S01]  /*1000*/  SHF.R.U64 R36, R4, R6.reuse, R5.reuse ;  /* 0x0000000604247219 */ /* 0x180fe20000001205 */
[----:B------:R-:W-:Y:S01]  /*1010*/  IMAD.MOV.U32 R37, RZ, RZ, 0x1 ;  /* 0x00000001ff257424 */ /* 0x000fe200078e00ff */
[----:B------:R-:W-:Y:S02]  /*1020*/  SHF.R.U32.HI R4, RZ, R6, R5 ;  /* 0x00000006ff047219 */ /* 0x000fe40000011605 */
[----:B------:R-:W-:-:S03]  /*1030*/  IADD3 R21, P0, RZ, -R36, RZ ;  /* 0x80000024ff157210 */ /* 0x000fc60007f1e0ff */
[----:B------:R-:W1:Y:S02]  /*1040*/  LDC R20, c[0x0][0x718] ;  /* 0x0001c600ff147b82 */ /* 0x000e640000000800 */
[----:B------:R-:W-:-:S04]  /*1050*/  IMAD.X R5, RZ, RZ, ~R4, P0 ;  /* 0x000000ffff057224 */ /* 0x000fc800000e0e04 */
[-C--:B------:R-:W-:Y:S02]  /*1060*/  IMAD R6, R5, R30.reuse, RZ ;  /* 0x0000001e05067224 */ /* 0x080fe400078e02ff */
[----:B------:R-:W4:Y:S01]  /*1070*/  LDC R23, c[0x0][0x708] ;  /* 0x0001c200ff177b82 */ /* 0x000f220000000800 */
[----:B------:R-:W-:-:S04]  /*1080*/  IMAD.WIDE.U32 R4, R21, R30, R2 ;  /* 0x0000001e15047225 */ /* 0x000fc800078e0002 */
[----:B------:R-:W-:-:S03]  /*1090*/  IMAD R21, R21, R31, R6 ;  /* 0x0000001f15157224 */ /* 0x000fc600078e0206 */
[----:B------:R-:W2:Y:S01]  /*10a0*/  LDC R28, c[0x0][0x758] ;  /* 0x0001d600ff1c7b82 */ /* 0x000ea20000000800 */
[----:B------:R-:W-:Y:S01]  /*10b0*/  IMAD.IADD R5, R5, 0x1, R21 ;  /* 0x0000000105057824 */ /* 0x000fe200078e0215 */
[----:B0-----:R-:W-:Y:S01]  /*10c0*/  ISETP.NE.U32.AND P0, PT, R32, RZ, PT ;  /* 0x000000ff2000720c */ /* 0x001fe20003f05070 */
[----:B------:R-:W-:-:S03]  /*10d0*/  IMAD.MOV.U32 R21, RZ, RZ, -0x1 ;  /* 0xffffffffff157424 */ /* 0x000fc600078e00ff */
[----:B------:R-:W-:Y:S02]  /*10e0*/  ISETP.NE.AND.EX P0, PT, R33, RZ, PT, P0 ;  /* 0x000000ff2100720c */ /* 0x000fe40003f05300 */
[----:B------:R-:W0:Y:S01]  /*10f0*/  LDC R31, c[0x0][0x700] ;  /* 0x0001c000ff1f7b82 */ /* 0x000e220000000800 */
[-CC-:B-1----:R-:W-:Y:S02]  /*1100*/  SHF.R.U64 R29, R4, R20.reuse, R5.reuse ;  /* 0x00000014041d7219 */ /* 0x182fe40000001205 */
[----:B------:R-:W-:-:S05]  /*1110*/  SHF.R.U32.HI R4, RZ, R20, R5 ;  /* 0x00000014ff047219 */ /* 0x000fca0000011605 */
[----:B------:R-:W1:Y:S01]  /*1120*/  LDC R30, c[0x0][0x748] ;  /* 0x0001d200ff1e7b82 */ /* 0x000e620000000800 */
[-CC-:B----4-:R-:W-:Y:S02]  /*1130*/  SHF.R.U64 R39, R29, R23.reuse, R4.reuse ;  /* 0x000000171d277219 */ /* 0x190fe40000001204 */
[----:B------:R-:W-:-:S05]  /*1140*/  SHF.R.U32.HI R5, RZ, R23, R4 ;  /* 0x00000017ff057219 */ /* 0x000fca0000011604 */
[----:B------:R-:W4:Y:S01]  /*1150*/  LDC R35, c[0x0][0x738] ;  /* 0x0001ce00ff237b82 */ /* 0x000f220000000800 */
[-C--:B--2---:R-:W-:Y:S02]  /*1160*/  SHF.L.U32 R4, R21, R28.reuse, RZ ;  /* 0x0000001c15047219 */ /* 0x084fe400000006ff */
[--C-:B------:R-:W-:Y:S02]  /*1170*/  SHF.R.U64 R38, R39, R28, R5.reuse ;  /* 0x0000001c27267219 */ /* 0x100fe40000001205 */
[----:B------:R-:W-:Y:S02]  /*1180*/  LOP3.LUT R6, RZ, R4, RZ, 0x33, !PT ;  /* 0x00000004ff067212 */ /* 0x000fe400078e33ff */
[----:B------:R-:W-:Y:S01]  /*1190*/  SHF.R.U32.HI R5, RZ, R28, R5 ;  /* 0x0000001cff057219 */ /* 0x000fe20000011605 */
[----:B------:R-:W2:Y:S01]  /*11a0*/  LDC R34, c[0x0][0x710] ;  /* 0x0001c400ff227b82 */ /* 0x000ea20000000800 */
[----:B------:R-:W-:Y:S01]  /*11b0*/  IMAD.MOV.U32 R4, RZ, RZ, R38 ;  /* 0x000000ffff047224 */ /* 0x000fe200078e0026 */
[----:B------:R-:W-:Y:S06]  /*11c0*/  @!P0 BRA `(.L_x_14) ;  /* 0x0000000000288947 */ /* 0x000fec0003800000 */
[----:B------:R-:W3:Y:S02]  /*11d0*/  LDC R23, c[0x0][0x74c] ;  /* 0x0001d300ff177b82 */ /* 0x000ee40000000800 */
[----:B---3--:R-:W-:-:S05]  /*11e0*/  IADD3 R23, P0, R38, R23, RZ ;  /* 0x0000001726177210 */ /* 0x008fca0007f1e0ff */
        /* <DEDUP_REMOVED lines=8> */
.L_x_14:
[----:B-1----:R-:W-:Y:S01]  /*1270*/  SHF.R.U64 R17, R4, R30, R5 ;  /* 0x0000001e04117219 */ /* 0x002fe20000001205 */
[----:B------:R-:W-:Y:S01]  /*1280*/  @P3 IMAD R24, R25, R26, R16 ;  /* 0x0000001a19183224 */ /* 0x000fe200078e0210 */
[----:B------:R-:W-:Y:S02]  /*1290*/  SHF.L.U32 R4, R37, R28, RZ ;  /* 0x0000001c25047219 */ /* 0x000fe400000006ff */
[----:B------:R-:W-:Y:S01]  /*12a0*/  LOP3.LUT R5, R39, R6, RZ, 0xc0, !PT ;  /* 0x0000000627057212 */ /* 0x000fe200078ec0ff */
[----:B0-----:R-:W-:Y:S02]  /*12b0*/  VIADD R6, R31, 0xffffffff ;  /* 0xffffffff1f067836 */ /* 0x001fe40000000000 */
[----:B------:R-:W-:Y:S02]  /*12c0*/  IMAD.MOV R20, RZ, RZ, -R17 ;  /* 0x000000ffff147224 */ /* 0x000fe400078e0a11 */
[----:B------:R-:W-:Y:S01]  /*12d0*/  IMAD R5, R4, R17, R5 ;  /* 0x0000001104057224 */ /* 0x000fe200078e0205 */
[----:B------:R-:W-:Y:S01]  /*12e0*/  LOP3.LUT R17, R29, R6, RZ, 0xc0, !PT ;  /* 0x000000061d117212 */ /* 0x000fe200078ec0ff */
[----:B----4-:R-:W-:-:S02]  /*12f0*/  IMAD R4, R20, R35, R38 ;  /* 0x0000002314047224 */ /* 0x010fc400078e0226 */
[----:B--2---:R-:W-:Y:S02]  /*1300*/  IMAD R6, R5, R34, R24 ;  /* 0x0000002205067224 */ /* 0x004fe400078e0218 */
[----:B------:R-:W-:Y:S02]  /*1310*/  IMAD R17, R4, R31, R17 ;  /* 0x0000001f04117224 */ /* 0x000fe400078e0211 */
[----:B------:R-:W-:Y:S02]  /*1320*/  IMAD.MOV.U32 R20, RZ, RZ, 0x1 ;  /* 0x00000001ff147424 */ /* 0x000fe400078e00ff */
[----:B------:R-:W-:Y:S01]  /*1330*/  IMAD.MOV.U32 R4, RZ, RZ, R36 ;  /* 0x000000ffff047224 */ /* 0x000fe200078e0024 */
[----:B------:R-:W-:Y:S02]  /*1340*/  SEL R5, R17, R6, !P3 ;  /* 0x0000000611057207 */ /* 0x000fe40005800000 */
[----:B------:R-:W-:-:S07]  /*1350*/  SEL R6, R6, R17, !P3 ;  /* 0x0000001106067207 */ /* 0x000fce0005800000 */
.L_x_12:
[----:B------:R-:W-:Y:S05]  /*1360*/  @!P1 BRA `(.L_x_15) ;  /* 0x00000000000c9947 */ /* 0x000fea0003800000 */
[----:B------:R-:W-:Y:S01]  /*1370*/  UCGABAR_WAIT ;  /* 0x0000000000007dc7 */ /* 0x000fe20008000000 */
[----:B------:R-:W-:Y:S01]  /*1380*/  CCTL.IVALL ;  /* 0x00000000ff00798f */ /* 0x000fe20002000000 */
[----:B------:R-:W-:Y:S05]  /*1390*/  BRA `(.L_x_16) ;  /* 0x0000000000047947 */ /* 0x000fea0003800000 */
.L_x_15:
[----:B------:R-:W-:Y:S06]  /*13a0*/  BAR.SYNC.DEFER_BLOCKING 0x0 ;  /* 0x0000000000007b1d */ /* 0x000fec0000010000 */
.L_x_16:
[----:B------:R-:W-:Y:S05]  /*13b0*/  @!P2 BRA `(.L_x_17) ;  /* 0x000000a400a4a947 */ /* 0x000fea0003800000 */
[----:B------:R-:W-:-:S13]  /*13c0*/  ISETP.GT.U32.AND P0, PT, R40, 0x1, PT ;  /* 0x000000012800780c */ /* 0x000fda0003f04070 */
[----:B------:R-:W-:Y:S05]  /*13d0*/  @P0 EXIT ;  /* 0x000000000000094d */ /* 0x000fea0003800000 */
.L_x_18:
[----:B------:R-:W-:-:S08]  /*13e0*/  NOP ;  /* 0x0000000000007918 */ /* 0x000fd00000000000 */
[----:B------:R-:W0:Y:S02]  /*13f0*/  USETMAXREG.TRY_ALLOC.CTAPOOL UP0, 0xe8 ;  /* 0x000000e8000079c8 */ /* 0x000e240008000600 */
[----:B0-----:R-:W-:-:S13]  /*1400*/  PLOP3.LUT P0, PT, PT, PT, UP0, 0x80, 0x0 ;  /* 0x000000000000781c */ /* 0x001fda0003f0f008 */
[----:B------:R-:W-:Y:S05]  /*1410*/  @!P0 BRA `(.L_x_18) ;  /* 0xfffffffc00f08947 */ /* 0x000fea000383ffff */
[----:B------:R-:W-:-:S13]  /*1420*/  LOP3.LUT P0, RZ, R20, 0xff, RZ, 0xc0, !PT ;  /* 0x000000ff14ff7812 */ /* 0x000fda000780c0ff */
[----:B------:R-:W-:Y:S05]  /*1430*/  @!P0 EXIT ;  /* 0x000000000000894d */ /* 0x000fea0003800000 */
[CC--:B------:R-:W-:Y:S01]  /*1440*/  LEA.HI R16, R18.reuse, R15.reuse, RZ, 0x2 ;  /* 0x0000000f12107211 */ /* 0x0c0fe200078f10ff */
[----:B------:R-:W0:Y:S01]  /*1450*/  S2UR UR9, SR_CgaCtaId ;  /* 0x00000000000979c3 */ /* 0x000e220000008800 */
[----:B------:R-:W-:Y:S01]  /*1460*/  LEA.HI R18, R18, R15, RZ, 0x5 ;  /* 0x0000000f12127211 */ /* 0x000fe200078f28ff */
[----:B------:R-:W-:Y:S01]  /*1470*/  UIADD3 UR10, UR8, -0x1, URZ ;  /* 0xffffffff080a7890 */ /* 0x000fe2000fffe03f */
[--C-:B------:R-:W-:Y:S01]  /*1480*/  SHF.R.S32.HI R17, RZ, 0x2, R16.reuse ;  /* 0x00000002ff117819 */ /* 0x100fe20000011410 */
[----:B------:R-:W-:Y:S01]  /*1490*/  UMOV UR7, 0x400 ;  /* 0x0000040000077882 */ /* 0x000fe20000000000 */
[----:B------:R-:W-:Y:S01]  /*14a0*/  SHF.R.S32.HI R14, RZ, 0x1f, R16 ;  /* 0x0000001fff0e7819 */ /* 0x000fe20000011410 */
[----:B------:R-:W-:Y:S01]  /*14b0*/  UISETP.NE.AND UP0, UPT, UR10, URZ, UPT ;  /* 0x0000003f0a00728c */ /* 0x000fe2000bf05270 */
[----:B------:R-:W-:Y:S01]  /*14c0*/  LOP3.LUT R16, R16, 0xfffffffc, RZ, 0xc0, !PT ;  /* 0xfffffffc10107812 */ /* 0x000fe200078ec0ff */
[----:B------:R-:W-:Y:S01]  /*14d0*/  ULDC UR11, c[0x0][0x284] ;  /* 0x0000a100000b7ab9 */ /* 0x000fe20000000800 */
[----:B------:R-:W-:Y:S01]  /*14e0*/  LEA.HI R14, R14, R17, RZ, 0x3 ;  /* 0x000000110e0e7211 */ /* 0x000fe200078f18ff */
[----:B------:R-:W-:Y:S01]  /*14f0*/  USHF.L.U32 UR18, UR6, 0x1, URZ ;  /* 0x0000000106127899 */ /* 0x000fe2000800063f */
[C---:B------:R-:W-:Y:S01]  /*1500*/  LOP3.LUT P0, RZ, R15.reuse, 0x7, RZ, 0xc0, !PT ;  /* 0x000000070fff7812 */ /* 0x040fe2000780c0ff */
[----:B------:R-:W-:Y:S01]  /*1510*/  IMAD.IADD R16, R15, 0x1, -R16 ;  /* 0x000000010f107824 */ /* 0x000fe200078e0a10 */
[----:B------:R-:W-:-:S02]  /*1520*/  LOP3.LUT R20, R14, 0xfffffff8, RZ, 0xc0, !PT ;  /* 0xfffffff80e147812 */ /* 0x000fc400078ec0ff */
[----:B------:R-:W-:Y:S02]  /*1530*/  LEA.HI R14, R15, R15, RZ, 0x1 ;  /* 0x0000000f0f0e7211 */ /* 0x000fe400078f08ff */
[----:B------:R-:W-:Y:S01]  /*1540*/  ISETP.LT.U32.AND P0, PT, R13, 0x2, !P0 ;  /* 0x000000020d00780c */ /* 0x000fe20004701070 */
[----:B------:R-:W-:Y:S01]  /*1550*/  IMAD.IADD R20, R17, 0x1, -R20 ;  /* 0x0000000111147824 */ /* 0x000fe200078e0a14 */
[----:B------:R-:W-:Y:S02]  /*1560*/  LOP3.LUT R14, R14, 0x7ffffe, RZ, 0xc0, !PT ;  /* 0x007ffffe0e0e7812 */ /* 0x000fe400078ec0ff */
[----:B------:R-:W-:Y:S02]  /*1570*/  SHF.R.S32.HI R17, RZ, 0x5, R18 ;  /* 0x00000005ff117819 */ /* 0x000fe40000011412 */
[----:B------:R-:W-:Y:S01]  /*1580*/  LOP3.LUT R164, R7, 0x1, RZ, 0xfc, !PT ;  /* 0x0000000107a47812 */ /* 0x000fe200078efcff */
[----:B------:R-:W-:Y:S01]  /*1590*/  IMAD.IADD R14, R15, 0x1, -R14 ;  /* 0x000000010f0e7824 */ /* 0x000fe200078e0a0e */
[----:B0-----:R-:W-:Y:S01]  /*15a0*/  ULEA UR7, UR9, UR7, 0x18 ;  /* 0x0000000709077291 */ /* 0x001fe2000f8ec03f */
[C---:B------:R-:W-:Y:S01]  /*15b0*/  IMAD R18, R17.reuse, -0x10, -R20 ;  /* 0xfffffff011127824 */ /* 0x040fe200078e0a14 */
[----:B------:R-:W-:Y:S01]  /*15c0*/  USHF.L.U32 UR9, UR10, 0x3, URZ ;  /* 0x000000030a097899 */ /* 0x000fe2000800063f */
[C---:B------:R-:W-:Y:S01]  /*15d0*/  IMAD R19, R17.reuse, 0x2, R14 ;  /* 0x0000000211137824 */ /* 0x040fe200078e020e */
[----:B------:R-:W-:Y:S01]  /*15e0*/  USEL UR10, URZ, 0x1, UP0 ;  /* 0x000000013f0a7887 */ /* 0x000fe20008000000 */
[--C-:B------:R-:W-:Y:S01]  /*15f0*/  IMAD R14, R17, 0x10, R20.reuse ;  /* 0x00000010110e7824 */ /* 0x100fe200078e0214 */
[----:B------:R-:W-:Y:S01]  /*1600*/  VIMNMX R17, RZ, UR6, PT ;  /* 0x00000006ff117c48 */ /* 0x000fe2000bfe0100 */
[----:B------:R-:W-:Y:S01]  /*1610*/  IMAD R15, R19, 0x8, R20 ;  /* 0x00000008130f7824 */ /* 0x000fe200078e0214 */
[----:B------:R-:W-:Y:S01]  /*1620*/  ULOP3.LUT UR9, UR9, 0x8, URZ, 0xc0, !UPT ;  /* 0x0000000809097892 */ /* 0x000fe2000f8ec03f */
[----:B------:R-:W-:Y:S01]  /*1630*/  SEL R19, RZ, 0x1, !P0 ;  /* 0x00000001ff137807 */ /* 0x000fe20004000000 */
[----:B------:R-:W-:Y:S01]  /*1640*/  UIADD3 UR19, UR7, 0x70, URZ ;  /* 0x0000007007137890 */ /* 0x000fe2000fffe03f */
[----:B------:R-:W-:Y:S01]  /*1650*/  IMAD.SHL.U32 R20, R15, 0x40, RZ ;  /* 0x000000400f147824 */ /* 0x000fe200078e00ff */
[----:B------:R-:W-:Y:S01]  /*1660*/  IADD3 R17, -R17, UR6, RZ ;  /* 0x0000000611117c10 */ /* 0x000fe2000fffe1ff */
[----:B------:R-:W-:Y:S01]  /*1670*/  IMAD.U32 R165, RZ, RZ, UR10 ;  /* 0x0000000affa57e24 */ /* 0x000fe2000f8e00ff */
[----:B------:R-:W-:Y:S01]  /*1680*/  SHF.R.S32.HI R15, RZ, 0x1f, R14 ;  /* 0x0000001fff0f7819 */ /* 0x000fe2000001140e */
[----:B------:R-:W-:Y:S01]  /*1690*/  VIADD R18, R18, UR11 ;  /* 0x0000000b12127c36 */ /* 0x000fe20008000000 */
[----:B------:R-:W-:Y:S01]  /*16a0*/  SHF.R.S32.HI R20, RZ, 0x3, R20 ;  /* 0x00000003ff147819 */ /* 0x000fe20000011414 */
[----:B------:R-:W-:-:S02]  /*16b0*/  ULOP3.LUT UR20, UR9, 0x8, URZ, 0x3c, !UPT ;  /* 0x0000000809147892 */ /* 0x000fc4000f8e3c3f */
[----:B------:R-:W-:Y:S02]  /*16c0*/  ULEA UR8, UR8, UR19, 0x3 ;  /* 0x0000001308087291 */ /* 0x000fe4000f8e183f */
[----:B------:R-:W-:-:S12]  /*16d0*/  ULOP3.LUT UR9, UR9, 0x18, URZ, 0x3c, !UPT ;  /* 0x0000001809097892 */ /* 0x000fd8000f8e3c3f */
.L_x_285:
[----:B------:R-:W-:Y:S01]  /*16e0*/  SHF.L.U32 R21, R165, 0x1f, RZ ;  /* 0x0000001fa5157819 */ /* 0x000fe200000006ff */
[----:B------:R-:W-:Y:S01]  /*16f0*/  IMAD.MOV.U32 R151, RZ, RZ, RZ ;  /* 0x000000ffff977224 */ /* 0x000fe200078e00ff */
[----:B------:R-:W-:Y:S02]  /*1700*/  ISETP.GE.AND P1, PT, R17, 0x1, PT ;  /* 0x000000011100780c */ /* 0x000fe40003f26270 */
[----:B------:R-:W0:Y:S02]  /*1710*/  SYNCS.PHASECHK.TRANS64.TRYWAIT P0, [UR8+-0x8], R21 ;  /* 0xfffff815ff0075a7 */ /* 0x000e240008000148 */
[----:B012345:R-:W-:Y:S09]  /*1720*/  @!P0 BRA `(.L_x_19) ;  /* 0x000000b4004c8947 */ /* 0x03fff20003800000 */
.L_x_309:
[----:B------:R-:W-:Y:S02]  /*1730*/  CS2R R24, SRZ ;  /* 0x0000000000187805 */ /* 0x000fe4000001ff00 */
[----:B------:R-:W-:Y:S02]  /*1740*/  CS2R R26, SRZ ;  /* 0x00000000001a7805 */ /* 0x000fe4000001ff00 */
[----:B------:R-:W-:Y:S02]  /*1750*/  CS2R R28, SRZ ;  /* 0x00000000001c7805 */ /* 0x000fe4000001ff00 */
[----:B------:R-:W-:Y:S02]  /*1760*/  CS2R R30, SRZ ;  /* 0x00000000001e7805 */ /* 0x000fe4000001ff00 */
[----:B------:R-:W-:Y:S02]  /*1770*/  CS2R R32, SRZ ;  /* 0x0000000000207805 */ /* 0x000fe4000001ff00 */
[----:B------:R-:W-:-:S02]  /*1780*/  CS2R R34, SRZ ;  /* 0x0000000000227805 */ /* 0x000fc4000001ff00 */
        /* <DEDUP_REMOVED lines=56> */
[----:B------:R-:W-:Y:S01]  /*1b10*/  CS2R R148, SRZ ;  /* 0x0000000000947805 */ /* 0x000fe2000001ff00 */
[----:B------:R-:W-:Y:S01]  /*1b20*/  IMAD.MOV.U32 R150, RZ, RZ, RZ ;  /* 0x000000ffff967224 */ /* 0x000fe200078e00ff */
[----:B------:R-:W-:Y:S06]  /*1b30*/  @!P1 BRA `(.L_x_20) ;  /* 0x0000000000f89947 */ /* 0x000fec0003800000 */
[----:B0-----:R-:W-:Y:S01]  /*1b40*/  IMAD.MOV.U32 R21, RZ, RZ, R17 ;  /* 0x000000ffff157224 */ /* 0x001fe200078e0011 */
[----:B------:R-:W-:Y:S01]  /*1b50*/  UPLOP3.LUT UP0, UPT, UPT, UPT, UPT, 0x40, 0x0 ;  /* 0x000000000000789c */ /* 0x000fe20003f0e870 */
[----:B------:R-:W-:Y:S01]  /*1b60*/  IMAD.U32 R154, RZ, RZ, UR4 ;  /* 0x00000004ff9a7e24 */ /* 0x000fe2000f8e00ff */
[----:B------:R-:W-:Y:S01]  /*1b70*/  UMOV UR10, UR5 ;  /* 0x00000005000a7c82 */ /* 0x000fe20008000000 */
[----:B------:R-:W-:-:S08]  /*1b80*/  IMAD.U32 R22, RZ, RZ, UR5 ;  /* 0x00000005ff167e24 */ /* 0x000fd0000f8e00ff */
.L_x_27:
[----:B------:R-:W-:-:S13]  /*1b90*/  ISETP.NE.AND P1, PT, R164, 0x3, PT ;  /* 0x00000003a400780c */ /* 0x000fda0003f25270 */
[----:B------:R-:W-:Y:S05]  /*1ba0*/  @!P1 BRA `(.L_x_21) ;  /* 0x0000000000049947 */ /* 0x000fea0003800000 */
[----:B------:R-:W-:Y:S01]  /*1bb0*/  BPT.TRAP 0x1 ;  /* 0x000000040000795c */ /* 0x000fe20000300000 */
.L_x_21:
[----:B------:R-:W-:Y:S01]  /*1bc0*/  ULEA UR11, UR10, UR7, 0x3 ;  /* 0x000000070a0b7291 */ /* 0x000fe2000f8e183f */
[----:B------:R-:W-:-:S08]  /*1bd0*/  SHF.L.U32 R152, R154, 0x1f, RZ ;  /* 0x0000001f9a987819 */ /* 0x000fd000000006ff */
[----:B------:R0:W1:Y:S01]  /*1be0*/  SYNCS.PHASECHK.TRANS64.TRYWAIT P0, [UR11], R152 ;  /* 0x00000098ff0075a7 */ /* 0x000062000800014b */
[----:B------:R-:W-:Y:S05]  /*1bf0*/  @!P1 BRA `(.L_x_22) ;  /* 0x0000000000049947 */ /* 0x000fea0003800000 */
[----:B------:R-:W-:Y:S01]  /*1c00*/  BPT.TRAP 0x1 ;  /* 0x000000040000795c */ /* 0x000fe20000300000 */
.L_x_22:
[----:B------:R-:W-:-:S04]  /*1c10*/  IMAD.U32 R23, RZ, RZ, UR10 ;  /* 0x0000000aff177e24 */ /* 0x000fc8000f8e00ff */
[----:B------:R-:W-:Y:S01]  /*1c20*/  IMAD R23, R23, 0x200, R20 ;  /* 0x0000020017177824 */ /* 0x000fe200078e0214 */
[----:B-1----:R-:W-:Y:S06]  /*1c30*/  @P0 BRA `(.L_x_23) ;  /* 0x0000000000080947 */ /* 0x002fec0003800000 */
[----:B------:R-:W1:Y:S02]  /*1c40*/  SYNCS.PHASECHK.TRANS64.TRYWAIT P0, [UR11], R152 ;  /* 0x00000098ff0075a7 */ /* 0x000e64000800014b */
[----:B-1----:R-:W-:Y:S05]  /*1c50*/  @!P0 BRA `(.L_x_24) ;  /* 0x000000b000188947 */ /* 0x002fea0003800000 */
.L_x_23:
[----:B01----:R-:W0:Y:S01]  /*1c60*/  LDS.64 R152, [R23+UR7+0x36180] ;  /* 0x0361800717987984 */ /* 0x003e220008000a00 */
[----:B------:R-:W-:Y:S02]  /*1c70*/  UIADD3 UR11, UR7, 0x180, URZ ;  /* 0x00000180070b7890 */ /* 0x000fe4000fffe03f */
[----:B------:R-:W-:Y:S02]  /*1c80*/  UIADD3 UR12, UR7, 0x6180, URZ ;  /* 0x00006180070c7890 */ /* 0x000fe4000fffe03f */
[----:B------:R-:W-:Y:S02]  /*1c90*/  USHF.R.U32.HI UR11, URZ, 0x4, UR11 ;  /* 0x000000043f0b7899 */ /* 0x000fe4000801160b */
[----:B------:R-:W-:Y:S02]  /*1ca0*/  USHF.R.U32.HI UR12, URZ, 0x4, UR12 ;  /* 0x000000043f0c7899 */ /* 0x000fe4000801160c */
[----:B------:R-:W-:Y:S02]  /*1cb0*/  ULOP3.LUT UR11, UR11, 0x3fff, URZ, 0xc0, !UPT ;  /* 0x00003fff0b0b7892 */ /* 0x000fe4000f8ec03f */
[----:B------:R-:W-:-:S02]  /*1cc0*/  ULOP3.LUT UR12, UR12, 0x3fff, URZ, 0xc0, !UPT ;  /* 0x00003fff0c0c7892 */ /* 0x000fc4000f8ec03f */
[----:B------:R-:W-:Y:S02]  /*1cd0*/  ULOP3.LUT UR11, UR11, 0x10000, URZ, 0xfc, !UPT ;  /* 0x000100000b0b7892 */ /* 0x000fe4000f8efc3f */
[----:B------:R-:W-:Y:S02]  /*1ce0*/  ULOP3.LUT UR14, UR12, 0x10000, URZ, 0xfc, !UPT ;  /* 0x000100000c0e7892 */ /* 0x000fe4000f8efc3f */
[----:B------:R-:W-:Y:S02]  /*1cf0*/  ULEA UR12, UR10, UR11, 0x8 ;  /* 0x0000000b0a0c7291 */ /* 0x000fe4000f8e403f */
[----:B------:R-:W-:Y:S01]  /*1d00*/  ULEA UR14, UR10, UR14, 0xb ;  /* 0x0000000e0a0e7291 */ /* 0x000fe2000f8e583f */
[----:B------:R-:W-:Y:S01]  /*1d10*/  UMOV UR13, 0x80000020 ;  /* 0x80000020000d7882 */ /* 0x000fe20000000000 */
[----:B------:R-:W-:Y:S01]  /*1d20*/  UMOV UR15, 0x40000040 ;  /* 0x40000040000f7882 */ /* 0x000fe20000000000 */
[----:B0-----:R-:W-:-:S06]  /*1d30*/  WARPGROUP.ARRIVE ;  /* 0x00000000000079c5 */ /* 0x001fcc0000000000 */
[----:B------:R-:W-:Y:S01]  /*1d40*/  HGMMA.SP.64x256x32.F32.BF16 R24, gdesc[UR12], R24, UP0, R152, 0x0 ;  /* 0x0be098000c1879f0 */ /* 0x000fe2000bf01a18 */
[----:B------:R-:W-:Y:S02]  /*1d50*/  UIADD3 UR12, UR12, 0x2, URZ ;  /* 0x000000020c0c7890 */ /* 0x000fe4000fffe03f */
[----:B------:R-:W-:Y:S01]  /*1d60*/  UIADD3 UR14, UR14, 0x4, URZ ;  /* 0x000000040e0e7890 */ /* 0x000fe2000fffe03f */
[----:B------:R-:W-:Y:S01]  /*1d70*/  UMOV UR13, 0x80000020 ;  /* 0x80000020000d7882 */ /* 0x000fe20000000000 */
[----:B------:R-:W-:-:S15]  /*1d80*/  UMOV UR15, 0x40000040 ;  /* 0x40000040000f7882 */ /* 0x000fde0000000000 */
[----:B------:R-:W-:-:S12]  /*1d90*/  NOP ;  /* 0x0000000000007918 */ /* 0x000fd80000000000 */
[----:B------:R-:W-:Y:S03]  /*1da0*/  HGMMA.SP.64x256x32.F32.BF16 R24, gdesc[UR12], R24, R153, 0x0, gsb0 ;  /* 0x0be099000c1879f0 */ /* 0x000fe60008001a18 */
[----:B------:R-:W-:Y:S02]  /*1db0*/  WARPGROUP.DEPBAR.LE gsb0, 0x0 ;  /* 0x00008000000079c5 */ /* 0x000fe40000010000 */
[----:B------:R-:W-:Y:S05]  /*1dc0*/  @!P1 BRA `(.L_x_25) ;  /* 0x0000000000049947 */ /* 0x000fea0003800000 */
[----:B------:R-:W-:Y:S01]  /*1dd0*/  BPT.TRAP 0x1 ;  /* 0x000000040000795c */ /* 0x000fe20000300000 */
.L_x_25:
[----:B------:R-:W-:-:S13]  /*1de0*/  LOP3.LUT P0, RZ, R12, R19, RZ, 0xc0, !PT ;  /* 0x000000130cff7212 */ /* 0x000fda000780c0ff */
[----:B------:R-:W-:-:S05]  /*1df0*/  @P0 LEA R23, R22, UR7, 0x3 ;  /* 0x0000000716170c11 */ /* 0x000fca000f8e18ff */
[----:B------:R-:W-:-:S05]  /*1e00*/  @P0 VIADD R152, R23, 0x30 ;  /* 0x0000003017980836 */ /* 0x000fca0000000000 */
[----:B------:R-:W-:-:S04]  /*1e10*/  @P0 PRMT R152, R13, 0x654, R152 ;  /* 0x000006540d980816 */ /* 0x000fc80000000098 */
[----:B------:R0:W-:Y:S01]  /*1e20*/  @P0 SYNCS.ARRIVE.TRANS64.RED.A1T0 RZ, [R152+URZ], RZ ;  /* 0x000000ff98ff09a7 */ /* 0x0001e2000810043f */
[----:B------:R-:W-:-:S13]  /*1e30*/  ISETP.GT.U32.AND P0, PT, R7, 0x1, PT ;  /* 0x000000010700780c */ /* 0x000fda0003f04070 */
[----:B0-----:R-:W-:Y:S05]  /*1e40*/  @P0 BRA `(.L_x_26) ;  /* 0x0000000000040947 */ /* 0x001fea0003800000 */
[----:B------:R-:W-:Y:S01]  /*1e50*/  BPT.TRAP 0x1 ;  /* 0x000000040000795c */ /* 0x000fe20000300000 */
.L_x_26:
[----:B------:R-:W-:Y:S01]  /*1e60*/  UIADD3 UR10, UR10, 0x1, URZ ;  /* 0x000000010a0a7890 */ /* 0x000fe2000fffe03f */
[C---:B------:R-:W-:Y:S01]  /*1e70*/  ISETP.GT.AND P1, PT, R21.reuse, 0x1, PT ;  /* 0x000000011500780c */ /* 0x040fe20003f24270 */
[----:B------:R-:W-:Y:S02]  /*1e80*/  VIADD R22, R22, 0x1 ;  /* 0x0000000116167836 */ /* 0x000fe40000000000 */
[----:B------:R-:W-:Y:S01]  /*1e90*/  UISETP.NE.AND UP0, UPT, UR10, 0x6, UPT ;  /* 0x000000060a00788c */ /* 0x000fe2000bf05270 */
[----:B------:R-:W-:Y:S02]  /*1ea0*/  VIADD R21, R21, 0xffffffff ;  /* 0xffffffff15157836 */ /* 0x000fe40000000000 */
[C---:B------:R-:W-:Y:S01]  /*1eb0*/  ISETP.NE.AND P0, PT, R22.reuse, 0x6, PT ;  /* 0x000000061600780c */ /* 0x040fe20003f05270 */
[----:B------:R-:W-:Y:S02]  /*1ec0*/  USEL UR11, URZ, 0x1, UP0 ;  /* 0x000000013f0b7887 */ /* 0x000fe40008000000 */
[----:B------:R-:W-:Y:S01]  /*1ed0*/  USEL UR10, UR10, URZ, UP0 ;  /* 0x0000003f0a0a7287 */ /* 0x000fe20008000000 */
[----:B------:R-:W-:Y:S01]  /*1ee0*/  SEL R22, R22, RZ, P0 ;  /* 0x000000ff16167207 */ /* 0x000fe20000000000 */
[----:B------:R-:W-:-:S02]  /*1ef0*/  UPLOP3.LUT UP0, UPT, UPT, UPT, UPT, 0x80, 0x0 ;  /* 0x000000000000789c */ /* 0x000fc40003f0f070 */
[----:B------:R-:W-:Y:S01]  /*1f00*/  LOP3.LUT R154, R154, UR11, RZ, 0x3c, !PT ;  /* 0x0000000b9a9a7c12 */ /* 0x000fe2000f8e3cff */
[----:B------:R-:W-:Y:S08]  /*1f10*/  @P1 BRA `(.L_x_27) ;  /* 0xfffffffc001c1947 */ /* 0x000ff0000383ffff */
.L_x_20:
[----:B0-----:R-:W-:Y:S01]  /*1f20*/  IMAD.U32 R22, RZ, RZ, UR20 ;  /* 0x00000014ff167e24 */ /* 0x001fe2000f8e00ff */
[----:B------:R-:W-:Y:S01]  /*1f30*/  SHF.L.U32 R21, R165, 0x1f, RZ ;  /* 0x0000001fa5157819 */ /* 0x000fe200000006ff */
[----:B------:R-:W-:Y:S01]  /*1f40*/  UIADD3 UR5, UR5, UR18, URZ ;  /* 0x0000001205057290 */ /* 0x000fe2000fffe03f */
[----:B------:R-:W0:Y:S01]  /*1f50*/  LDC R154, c[0x0][0x288] ;  /* 0x0000a200ff9a7b82 */ /* 0x000e220000000800 */
[----:B------:R-:W-:Y:S01]  /*1f60*/  UISETP.GE.U32.AND UP1, UPT, UR18, 0x6, UPT ;  /* 0x000000061200788c */ /* 0x000fe2000bf26070 */
[----:B------:R-:W-:Y:S01]  /*1f70*/  SHF.R.S32.HI R156, RZ, 0x1f, R4 ;  /* 0x0000001fff9c7819 */ /* 0x000fe20000011404 */
[----:B------:R-:W-:Y:S02]  /*1f80*/  UISETP.GT.U32.AND UP0, UPT, UR5, 0x5, UPT ;  /* 0x000000050500788c */ /* 0x000fe4000bf04070 */
[----:B------:R-:W-:Y:S02]  /*1f90*/  UIMAD.WIDE.U32 UR10, UR5, -0x55555555, URZ ;  /* 0xaaaaaaab050a78a5 */ /* 0x000fe4000f8e003f */
[----:B------:R-:W-:Y:S01]  /*1fa0*/  UISETP.LT.U32.AND UP0, UPT, UR18, 0x6, UP0 ;  /* 0x000000061200788c */ /* 0x000fe20008701070 */
[----:B------:R1:W-:Y:S01]  /*1fb0*/  SYNCS.ARRIVE.TRANS64.A1T0 RZ, [R22+UR19], RZ ;  /* 0x000000ff16ff79a7 */ /* 0x0003e20008100013 */
[----:B------:R-:W-:-:S02]  /*1fc0*/  WARPGROUP.DEPBAR.LE gsb0, 0x0 ;  /* 0x00008000000079c5 */ /* 0x000fc40000010000 */
[----:B------:R-:W-:Y:S02]  /*1fd0*/  USEL UR12, URZ, 0x1, !UP0 ;  /* 0x000000013f0c7887 */ /* 0x000fe4000c000000 */
[----:B------:R-:W-:Y:S02]  /*1fe0*/  USHF.R.U32.HI UR10, URZ, 0x2, UR11 ;  /* 0x000000023f0a7899 */ /* 0x000fe4000801160b */
[----:B------:R-:W-:Y:S01]  /*1ff0*/  ULOP3.LUT UR4, UR4, UR12, URZ, 0x3c, !UPT ;  /* 0x0000000c04047292 */ /* 0x000fe2000f8e3c3f */
[----:B------:R-:W4:Y:S01]  /*2000*/  SYNCS.PHASECHK.TRANS64.TRYWAIT P0, [UR8+0x8], R21 ;  /* 0x00000815ff0075a7 */ /* 0x000f220008000148 */
[----:B------:R-:W-:Y:S02]  /*2010*/  UIMAD UR5, UR10, -0x6, UR5 ;  /* 0xfffffffa0a0578a4 */ /* 0x000fe4000f8e0205 */
[----:B------:R-:W-:Y:S01]  /*2020*/  @UP1 ULOP3.LUT UR4, UR4, 0x1, UR10, 0x78, !UPT ;  /* 0x0000000104041892 */ /* 0x000fe2000f8e780a */
[----:B01--4-:R-:W-:Y:S11]  /*2030*/  @!P0 BRA `(.L_x_28) ;  /* 0x000000ac00388947 */ /* 0x013ff60003800000 */
.L_x_310:
[----:B------:R-:W-:Y:S01]  /*2040*/  ULDC.64 UR10, c[0x0][0x6d0] ;  /* 0x0001b400000a7ab9 */ /* 0x000fe20000000a00 */
[----:B------:R-:W-:Y:S02]  /*2050*/  IMAD.SHL.U32 R160, R6, 0x40, RZ ;  /* 0x0000004006a07824 */ /* 0x000fe400078e00ff */
[----:B0-----:R-:W-:Y:S02]  /*2060*/  IMAD R21, R156, UR10, RZ ;  /* 0x0000000a9c157c24 */ /* 0x001fe4000f8e02ff */
[C---:B------:R-:W-:Y:S01]  /*2070*/  IMAD.WIDE.U32 R152, R4.reuse, UR10, R14 ;  /* 0x0000000a04987c25 */ /* 0x040fe2000f8e000e */
[----:B------:R-:W-:Y:S01]  /*2080*/  ULDC UR10, c[0x0][0x284] ;  /* 0x0000a100000a7ab9 */ /* 0x000fe20000000800 */
[----:B------:R-:W-:Y:S02]  /*2090*/  SHF.R.S32.HI R161, RZ, 0x1f, R160 ;  /* 0x0000001fffa17819 */ /* 0x000fe400000114a0 */
[----:B------:R-:W-:Y:S01]  /*20a0*/  IMAD R155, R4, UR11, R21 ;  /* 0x0000000b049b7c24 */ /* 0x000fe2000f8e0215 */
[C---:B------:R-:W-:Y:S01]  /*20b0*/  ISETP.GE.AND P0, PT, R160.reuse, UR10, PT ;  /* 0x0000000aa0007c0c */ /* 0x040fe2000bf06270 */
[----:B------:R-:W-:Y:S01]  /*20c0*/  IMAD.SHL.U32 R21, R5, 0x100, RZ ;  /* 0x0000010005157824 */ /* 0x000fe200078e00ff */
[----:B------:R-:W-:Y:S01]  /*20d0*/  IADD3 R152, P1, R160, R152, RZ ;  /* 0x00000098a0987210 */ /* 0x000fe20007f3e0ff */
[----:B------:R-:W-:-:S03]  /*20e0*/  IMAD.WIDE R22, R16, 0x2, RZ ;  /* 0x0000000210167825 */ /* 0x000fc600078e02ff */
[----:B------:R-:W-:Y:S01]  /*20f0*/  ISETP.GE.OR P0, PT, R21, R154, P0 ;  /* 0x0000009a1500720c */ /* 0x000fe20000706670 */
[----:B------:R-:W-:Y:S01]  /*2100*/  IMAD R6, R16, -0x2, R154 ;  /* 0xfffffffe10067824 */ /* 0x000fe200078e029a */
[----:B------:R-:W-:Y:S01]  /*2110*/  IADD3.X R153, R161, R153, R155, P1, !PT ;  /* 0x00000099a1997210 */ /* 0x000fe20000ffe49b */
[----:B------:R-:W-:-:S04]  /*2120*/  IMAD.WIDE R170, R5, 0x100, R22 ;  /* 0x0000010005aa7825 */ /* 0x000fc800078e0216 */
[----:B------:R-:W-:-:S06]  /*2130*/  IMAD.IADD R5, R6, 0x1, -R21 ;  /* 0x0000000106057824 */ /* 0x000fcc00078e0a15 */
[----:B------:R-:W-:Y:S05]  /*2140*/  @P0 BRA `(.L_x_29) ;  /* 0x0000009000a00947 */ /* 0x000fea0003800000 */
[----:B------:R-:W0:Y:S01]  /*2150*/  LDC.64 R22, c[0x0][0x6c8] ;  /* 0x0001b200ff167b82 */ /* 0x000e220000000a00 */
[----:B---3-5:R-:W-:Y:S01]  /*2160*/  FSETP.NEU.AND P0, PT, R10, RZ, PT ;  /* 0x000000ff0a00720b */ /* 0x028fe20003f0d000 */
[----:B------:R-:W-:Y:S01]  /*2170*/  IMAD.IADD R166, R18, 0x1, -R160 ;  /* 0x0000000112a67824 */ /* 0x000fe200078e0aa0 */
[----:B------:R-:W-:Y:S01]  /*2180*/  ISETP.GT.AND P1, PT, R5, RZ, PT ;  /* 0x000000ff0500720c */ /* 0x000fe20003f24270 */
[----:B------:R-:W-:Y:S03]  /*2190*/  BSSY B0, `(.L_x_29) ;  /* 0x0000923000007945 */ /* 0x000fe60003800000 */
[----:B------:R-:W-:Y:S01]  /*21a0*/  ISETP.GT.AND P5, PT, R166, RZ, P1 ;  /* 0x000000ffa600720c */ /* 0x000fe20000fa4270 */
[-C--:B0-----:R-:W-:Y:S02]  /*21b0*/  IMAD R6, R171, R22.reuse, RZ ;  /* 0x00000016ab067224 */ /* 0x081fe400078e02ff */
[----:B------:R-:W-:-:S04]  /*21c0*/  IMAD.WIDE.U32 R172, R170, R22, R152 ;  /* 0x00000016aaac7225 */ /* 0x000fc800078e0098 */
[----:B------:R-:W-:-:S04]  /*21d0*/  IMAD R21, R170, R23, R6 ;  /* 0x00000017aa157224 */ /* 0x000fc800078e0206 */
[----:B------:R-:W-:Y:S01]  /*21e0*/  IMAD.IADD R163, R173, 0x1, R21 ;  /* 0x00000001ada37824 */ /* 0x000fe200078e0215 */
[----:B------:R-:W-:Y:S06]  /*21f0*/  @!P0 BRA `(.L_x_30) ;  /* 0x00000064006c8947 */ /* 0x000fec0003800000 */
[----:B------:R-:W-:Y:S01]  /*2200*/  ULDC.64 UR10, c[0x0][0x6b8] ;  /* 0x0001ae00000a7ab9 */ /* 0x000fe20000000a00 */
[----:B------:R-:W-:Y:S01]  /*2210*/  ULDC.64 UR14, c[0x0][0x6b0] ;  /* 0x0001ac00000e7ab9 */ /* 0x000fe20000000a00 */
[----:B------:R-:W-:Y:S01]  /*2220*/  IMAD.WIDE.U32 R152, R4, UR10, R14 ;  /* 0x0000000a04987c25 */ /* 0x000fe2000f8e000e */
[----:B------:R-:W-:Y:S01]  /*2230*/  ULDC.64 UR22, c[0x0][0x6a8] ;  /* 0x0001aa0000167ab9 */ /* 0x000fe20000000a00 */
[----:B------:R-:W0:Y:S01]  /*2240*/  LDC.64 R168, c[0x0][0x6b0] ;  /* 0x0001ac00ffa87b82 */ /* 0x000e220000000a00 */
[----:B------:R-:W-:Y:S01]  /*2250*/  ULDC.64 UR12, c[0x0][0x6c0] ;  /* 0x0001b000000c7ab9 */ /* 0x000fe20000000a00 */
[----:B------:R-:W-:Y:S01]  /*2260*/  IMAD R21, R156, UR10, RZ ;  /* 0x0000000a9c157c24 */ /* 0x000fe2000f8e02ff */
[----:B------:R-:W-:-:S03]  /*2270*/  IADD3 R156, P0, R160, R152, RZ ;  /* 0x00000098a09c7210 */ /* 0x000fc60007f1e0ff */
[----:B------:R-:W-:Y:S02]  /*2280*/  IMAD R173, R4, UR11, R21 ;  /* 0x0000000b04ad7c24 */ /* 0x000fe4000f8e0215 */
[----:B------:R-:W-:-:S03]  /*2290*/  IMAD R21, R171, UR14, RZ ;  /* 0x0000000eab157c24 */ /* 0x000fc6000f8e02ff */
[----:B------:R-:W-:Y:S01]  /*22a0*/  IADD3.X R157, R161, R153, R173, P0, !PT ;  /* 0x00000099a19d7210 */ /* 0x000fe200007fe4ad */
[C---:B------:R-:W-:Y:S02]  /*22b0*/  IMAD R175, R170.reuse, UR15, R21 ;  /* 0x0000000faaaf7c24 */ /* 0x040fe4000f8e0215 */
[----:B------:R-:W-:-:S04]  /*22c0*/  IMAD.WIDE.U32 R152, R170, UR14, R156 ;  /* 0x0000000eaa987c25 */ /* 0x000fc8000f8e009c */
[----:B------:R-:W-:Y:S01]  /*22d0*/  IMAD.IADD R21, R153, 0x1, R175 ;  /* 0x0000000199157824 */ /* 0x000fe200078e02af */
[----:B------:R-:W-:-:S04]  /*22e0*/  LEA R154, P0, R152, UR22, 0x2 ;  /* 0x00000016989a7c11 */ /* 0x000fc8000f8010ff */
[----:B------:R-:W-:-:S05]  /*22f0*/  LEA.HI.X R155, R152, UR23, R21, 0x2, P0 ;  /* 0x00000017989b7c11 */ /* 0x000fca00080f1415 */
[----:B------:R-:W3:Y:S01]  /*2300*/  @P5 LDG.E.LTC128B R21, desc[UR16][R154.64] ;  /* 0x000000109a155981 */ /* 0x000ee2000c1e1920 */
[----:B------:R-:W-:Y:S01]  /*2310*/  IMAD.WIDE.U32 R158, R170, UR14, R160 ;  /* 0x0000000eaa9e7c25 */ /* 0x000fe2000f8e00a0 */
[----:B------:R-:W-:Y:S01]  /*2320*/  LEA R152, P0, R172, UR12, 0x2 ;  /* 0x0000000cac987c11 */ /* 0x000fe2000f8010ff */
[----:B------:R-:W-:Y:S02]  /*2330*/  BSSY B1, `(.L_x_31) ;  /* 0x0000016000017945 */ /* 0x000fe40003800000 */
[----:B0-----:R-:W-:Y:S01]  /*2340*/  IMAD.WIDE.U32 R170, R170, UR14, R168 ;  /* 0x0000000eaaaa7c25 */ /* 0x001fe2000f8e00a8 */
[----:B------:R-:W-:Y:S02]  /*2350*/  IADD3 R162, P2, R14, R158, RZ ;  /* 0x0000009e0ea27210 */ /* 0x000fe40007f5e0ff */
[----:B------:R-:W-:Y:S02]  /*2360*/  LEA.HI.X R153, R172, UR13, R163, 0x2, P0 ;  /* 0x0000000dac997c11 */ /* 0x000fe400080f14a3 */
[----:B------:R-:W-:-:S02]  /*2370*/  ISETP.GT.AND P0, PT, R5, 0x1, PT ;  /* 0x000000010500780c */ /* 0x000fc40003f04270 */
[----:B------:R-:W-:Y:S01]  /*2380*/  IADD3.X R163, R15, R175, R159, P2, !PT ;  /* 0x000000af0fa37210 */ /* 0x000fe200017fe49f */
[----:B------:R-:W-:Y:S01]  /*2390*/  IMAD.IADD R175, R175, 0x1, R171 ;  /* 0x00000001afaf7824 */ /* 0x000fe200078e02ab */
[----:B------:R-:W-:Y:S02]  /*23a0*/  ISETP.GT.AND P2, PT, R166, RZ, P0 ;  /* 0x000000ffa600720c */ /* 0x000fe40000744270 */
[----:B------:R-:W-:Y:S01]  /*23b0*/  IADD3 R6, P6, R156, R170, RZ ;  /* 0x000000aa9c067210 */ /* 0x000fe20007fde0ff */
[----:B------:R-:W-:Y:S01]  /*23c0*/  IMAD.WIDE.U32 R162, R4, UR10, R162 ;  /* 0x0000000a04a27c25 */ /* 0x000fe2000f8e00a2 */
[----:B------:R-:W-:-:S03]  /*23d0*/  LEA R156, P4, R22, R152, 0x2 ;  /* 0x00000098169c7211 */ /* 0x000fc600078810ff */
[----:B------:R-:W-:Y:S02]  /*23e0*/  IMAD.IADD R159, R173, 0x1, R163 ;  /* 0x00000001ad9f7824 */ /* 0x000fe400078e02a3 */
[----:B---3--:R-:W-:-:S04]  /*23f0*/  FMUL R167, R21, R10 ;  /* 0x0000000a15a77220 */ /* 0x008fc80000400000 */
[----:B--2---:R-:W-:Y:S01]  /*2400*/  FFMA R177, R24, R11, R167 ;  /* 0x0000000b18b17223 */ /* 0x004fe200000000a7 */
[----:B------:R-:W-:Y:S01]  /*2410*/  IMAD.X R167, R175, 0x1, R157, P6 ;  /* 0x00000001afa77824 */ /* 0x000fe200030e069d */
[----:B------:R-:W-:-:S03]  /*2420*/  LEA R168, P6, R162, UR22, 0x2 ;  /* 0x00000016a2a87c11 */ /* 0x000fc6000f8c10ff */
[----:B------:R0:W-:Y:S01]  /*2430*/  @P5 STG.E desc[UR16][R152.64], R177 ;  /* 0x000000b198005986 */ /* 0x0001e2000c101910 */
[----:B------:R-:W-:Y:S02]  /*2440*/  LEA R158, P5, R6, UR22, 0x2 ;  /* 0x00000016069e7c11 */ /* 0x000fe4000f8a10ff */
[----:B------:R-:W-:Y:S02]  /*2450*/  LEA.HI.X R169, R162, UR23, R159, 0x2, P6 ;  /* 0x00000017a2a97c11 */ /* 0x000fe4000b0f149f */
[----:B------:R-:W-:Y:S01]  /*2460*/  LEA.HI.X R159, R6, UR23, R167, 0x2, P5 ;  /* 0x00000017069f7c11 */ /* 0x000fe2000a8f14a7 */
[----:B------:R-:W-:Y:S08]  /*2470*/  @!P2 BRA `(.L_x_32) ;  /* 0x000000000004a947 */ /* 0x000ff00003800000 */
[----:B------:R1:W5:Y:S02]  /*2480*/  LDG.E.LTC128B R21, desc[UR16][R158.64] ;  /* 0x000000109e157981 */ /* 0x000364000c1e1920 */
.L_x_32:
[----:B------:R-:W-:Y:S05]  /*2490*/  BSYNC B1 ;  /* 0x0000000000017941 */ /* 0x000fea0003800000 */
.L_x_31:
[----:B-----5:R-:W-:Y:S01]  /*24a0*/  FMUL R6, R21, R10 ;  /* 0x0000000a15067220 */ /* 0x020fe20000400000 */
[----:B------:R-:W-:Y:S01]  /*24b0*/  LEA.HI.X R157, R22, R153, R23, 0x2, P4 ;  /* 0x00000099169d7211 */ /* 0x000fe200020f1417 */
[----:B------:R-:W-:Y:S01]  /*24c0*/  BSSY B1, `(.L_x_33) ;  /* 0x0000008000017945 */ /* 0x000fe20003800000 */
[----:B------:R-:W-:Y:S01]  /*24d0*/  ISETP.GT.AND P1, PT, R166, 0x8, P1 ;  /* 0x00000008a600780c */ /* 0x000fe20000f24270 */
[----:B------:R-:W-:Y:S01]  /*24e0*/  FFMA R163, R25, R11, R6 ;  /* 0x0000000b19a37223 */ /* 0x000fe20000000006 */
[----:B------:R-:W-:-:S04]  /*24f0*/  IADD3 R24, P5, P6, R14, R170, R160 ;  /* 0x000000aa0e187210 */ /* 0x000fc80007ebe0a0 */
[----:B------:R2:W-:Y:S01]  /*2500*/  @P2 STG.E desc[UR16][R156.64], R163 ;  /* 0x000000a39c002986 */ /* 0x0005e2000c101910 */
[----:B------:R-:W-:-:S06]  /*2510*/  IADD3.X R25, R15, R175, R161, P5, P6 ;  /* 0x000000af0f197210 */ /* 0x000fcc0002fec4a1 */
[----:B------:R-:W-:Y:S05]  /*2520*/  @!P1 BRA `(.L_x_34) ;  /* 0x0000000000049947 */ /* 0x000fea0003800000 */
[----:B------:R3:W5:Y:S02]  /*2530*/  LDG.E.LTC128B R21, desc[UR16][R168.64+0x20] ;  /* 0x00002010a8157981 */ /* 0x000764000c1e1920 */
.L_x_34:
[----:B------:R-:W-:Y:S05]  /*2540*/  BSYNC B1 ;  /* 0x0000000000017941 */ /* 0x000fea0003800000 */
.L_x_33:
[----:B------:R-:W-:-:S04]  /*2550*/  IMAD.WIDE.U32 R24, R4, UR10, R24 ;  /* 0x0000000a04187c25 */ /* 0x000fc8000f8e0018 */
[----:B-----5:R-:W-:Y:S01]  /*2560*/  FMUL R161, R21, R10 ;  /* 0x0000000a15a17220 */ /* 0x020fe20000400000 */
[----:B------:R-:W-:Y:S01]  /*2570*/  ISETP.GT.AND P0, PT, R166, 0x8, P0 ;  /* 0x00000008a600780c */ /* 0x000fe20000704270 */
[----:B------:R-:W-:Y:S01]  /*2580*/  USHF.L.U64.HI UR13, UR14, 0x5, UR15 ;  /* 0x000000050e0d7899 */ /* 0x000fe2000801020f */
[----:B------:R-:W-:Y:S01]  /*2590*/  IMAD.IADD R25, R173, 0x1, R25 ;  /* 0x00000001ad197824 */ /* 0x000fe200078e0219 */
[----:B------:R-:W-:Y:S01]  /*25a0*/  LEA R160, P5, R24, UR22, 0x2 ;  /* 0x0000001618a07c11 */ /* 0x000fe2000f8a10ff */
[----:B--2---:R-:W-:Y:S01]  /*25b0*/  FFMA R163, R26, R11, R161 ;  /* 0x0000000b1aa37223 */ /* 0x004fe200000000a1 */
[----:B------:R-:W-:Y:S01]  /*25c0*/  ISETP.GT.AND P2, PT, R5, 0x8, PT ;  /* 0x000000080500780c */ /* 0x000fe20003f44270 */
[----:B------:R-:W-:Y:S01]  /*25d0*/  USHF.L.U32 UR12, UR14, 0x5, URZ ;  /* 0x000000050e0c7899 */ /* 0x000fe2000800063f */
[----:B------:R-:W-:Y:S01]  /*25e0*/  LEA.HI.X R161, R24, UR23, R25, 0x2, P5 ;  /* 0x0000001718a17c11 */ /* 0x000fe2000a8f1419 */
[----:B------:R-:W-:Y:S01]  /*25f0*/  @P1 IMAD.MOV.U32 R24, RZ, RZ, R152 ;  /* 0x000000ffff181224 */ /* 0x000fe200078e0098 */
[----:B------:R-:W-:Y:S01]  /*2600*/  BSSY B1, `(.L_x_35) ;  /* 0x0000006000017945 */ /* 0x000fe20003800000 */
[----:B------:R-:W-:Y:S01]  /*2610*/  @P1 IMAD.MOV.U32 R25, RZ, RZ, R153 ;  /* 0x000000ffff191224 */ /* 0x000fe200078e0099 */
[----:B------:R-:W-:-:S04]  /*2620*/  ISETP.GT.AND P4, PT, R166, RZ, P2 ;  /* 0x000000ffa600720c */ /* 0x000fc80001784270 */
[----:B------:R2:W-:Y:S01]  /*2630*/  @P1 STG.E desc[UR16][R24.64+0x20], R163 ;  /* 0x000020a318001986 */ /* 0x0005e2000c101910 */
[----:B------:R-:W-:Y:S08]  /*2640*/  @!P0 BRA `(.L_x_36) ;  /* 0x0000000000048947 */ /* 0x000ff00003800000 */
[----:B------:R4:W5:Y:S02]  /*2650*/  LDG.E.LTC128B R21, desc[UR16][R160.64+0x20] ;  /* 0x00002010a0157981 */ /* 0x000964000c1e1920 */
.L_x_36:
[----:B------:R-:W-:Y:S05]  /*2660*/  BSYNC B1 ;  /* 0x0000000000017941 */ /* 0x000fea0003800000 */
.L_x_35:
[----:B-----5:R-:W-:Y:S01]  /*2670*/  FMUL R4, R21, R10 ;  /* 0x0000000a15047220 */ /* 0x020fe20000400000 */
[----:B--2---:R-:W-:Y:S01]  /*2680*/  IADD3 R24, P1, R154, UR12, RZ ;  /* 0x0000000c9a187c10 */ /* 0x004fe2000ff3e0ff */
[----:B------:R-:W-:Y:S02]  /*2690*/  IMAD.MOV.U32 R167, RZ, RZ, R21 ;  /* 0x000000ffffa77224 */ /* 0x000fe400078e0015 */
[----:B---3--:R-:W-:Y:S01]  /*26a0*/  FFMA R169, R27, R11, R4 ;  /* 0x0000000b1ba97223 */ /* 0x008fe20000000004 */
[----:B------:R-:W-:Y:S01]  /*26b0*/  @P0 IMAD.MOV.U32 R26, RZ, RZ, R156 ;  /* 0x000000ffff1a0224 */ /* 0x000fe200078e009c */
[----:B------:R-:W-:Y:S01]  /*26c0*/  IADD3.X R25, R155, UR13, RZ, P1, !PT ;  /* 0x0000000d9b197c10 */ /* 0x000fe20008ffe4ff */
[----:B------:R-:W-:-:S05]  /*26d0*/  @P0 IMAD.MOV.U32 R27, RZ, RZ, R157 ;  /* 0x000000ffff1b0224 */ /* 0x000fca00078e009d */
[----:B------:R2:W-:Y:S04]  /*26e0*/  @P0 STG.E desc[UR16][R26.64+0x20], R169 ;  /* 0x000020a91a000986 */ /* 0x0005e8000c101910 */
[----:B------:R-:W3:Y:S01]  /*26f0*/  @P4 LDG.E.LTC128B R167, desc[UR16][R24.64] ;  /* 0x0000001018a74981 */ /* 0x000ee2000c1e1920 */
[C---:B------:R-:W-:Y:S01]  /*2700*/  IMAD.SHL.U32 R4, R22.reuse, 0x20, RZ ;  /* 0x0000002016047824 */ /* 0x040fe200078e00ff */
[----:B------:R-:W-:Y:S01]  /*2710*/  SHF.L.U64.HI R6, R22, 0x5, R23 ;  /* 0x0000000516067819 */ /* 0x000fe20000010217 */
[----:B------:R-:W-:Y:S01]  /*2720*/  BSSY B1, `(.L_x_37) ;  /* 0x000000c000017945 */ /* 0x000fe20003800000 */
[----:B------:R-:W-:Y:S02]  /*2730*/  ISETP.GT.AND P0, PT, R5, 0x9, PT ;  /* 0x000000090500780c */ /* 0x000fe40003f04270 */
[----:B----4-:R-:W-:-:S02]  /*2740*/  IADD3 R160, P5, R4, R152, RZ ;  /* 0x0000009804a07210 */ /* 0x010fc40007fbe0ff */
[----:B------:R-:W-:-:S03]  /*2750*/  ISETP.GT.AND P1, PT, R166, RZ, P0 ;  /* 0x000000ffa600720c */ /* 0x000fc60000724270 */
[----:B------:R-:W-:Y:S01]  /*2760*/  IMAD.X R161, R6, 0x1, R153, P5 ;  /* 0x0000000106a17824 */ /* 0x000fe200028e0699 */
[----:B------:R-:W-:-:S04]  /*2770*/  IADD3 R162, P5, R158, UR12, RZ ;  /* 0x0000000c9ea27c10 */ /* 0x000fc8000ffbe0ff */
[----:B------:R-:W-:Y:S01]  /*2780*/  IADD3.X R163, R159, UR13, RZ, P5, !PT ;  /* 0x0000000d9fa37c10 */ /* 0x000fe2000affe4ff */
[----:B---3--:R-:W-:-:S04]  /*2790*/  FMUL R21, R167, R10 ;  /* 0x0000000aa7157220 */ /* 0x008fc80000400000 */
[----:B------:R-:W-:-:S05]  /*27a0*/  FFMA R21, R28, R11, R21 ;  /* 0x0000000b1c157223 */ /* 0x000fca0000000015 */
[----:B------:R2:W-:Y:S01]  /*27b0*/  @P4 STG.E desc[UR16][R160.64], R21 ;  /* 0x00000015a0004986 */ /* 0x0005e2000c101910 */
[----:B------:R-:W-:Y:S05]  /*27c0*/  @!P1 BRA `(.L_x_38) ;  /* 0x0000000000049947 */ /* 0x000fea0003800000 */
[----:B------:R3:W5:Y:S02]  /*27d0*/  LDG.E.LTC128B R167, desc[UR16][R162.64] ;  /* 0x00000010a2a77981 */ /* 0x000764000c1e1920 */
.L_x_38:
[----:B------:R-:W-:Y:S05]  /*27e0*/  BSYNC B1 ;  /* 0x0000000000017941 */ /* 0x000fea0003800000 */
.L_x_37:
[----:B------:R-:W-:Y:S01]  /*27f0*/  UIADD3 UR10, UP0, UR12, 0x20, URZ ;  /* 0x000000200c0a7890 */ /* 0x000fe2000ff1e03f */
[----:B------:R-:W-:Y:S01]  /*2800*/  ISETP.GT.AND P2, PT, R166, 0x8, P2 ;  /* 0x00000008a600780c */ /* 0x000fe20001744270 */
[----:B-----5:R-:W-:Y:S01]  /*2810*/  FMUL R22, R167, R10 ;  /* 0x0000000aa7167220 */ /* 0x020fe20000400000 */
[----:B--2---:R-:W-:Y:S01]  /*2820*/  IADD3 R26, P4, R4, R156, RZ ;  /* 0x0000009c041a7210 */ /* 0x004fe20007f9e0ff */
[----:B------:R-:W-:Y:S02]  /*2830*/  UIADD3.X UR11, URZ, UR13, URZ, UP0, !UPT ;  /* 0x0000000d3f0b7290 */ /* 0x000fe400087fe43f */
[----:B------:R-:W-:Y:S01]  /*2840*/  IADD3 R28, P5, R154, UR10, RZ ;  /* 0x0000000a9a1c7c10 */ /* 0x000fe2000ffbe0ff */
[----:B------:R-:W-:Y:S01]  /*2850*/  FFMA R169, R29, R11, R22 ;  /* 0x0000000b1da97223 */ /* 0x000fe20000000016 */
[----:B------:R-:W-:Y:S02]  /*2860*/  IMAD.X R27, R6, 0x1, R157, P4 ;  /* 0x00000001061b7824 */ /* 0x000fe400020e069d */
[----:B------:R-:W-:-:S03]  /*2870*/  IADD3.X R29, R155, UR11, RZ, P5, !PT ;  /* 0x0000000b9b1d7c10 */ /* 0x000fc6000affe4ff */
[----:B------:R2:W-:Y:S04]  /*2880*/  @P1 STG.E desc[UR16][R26.64], R169 ;  /* 0x000000a91a001986 */ /* 0x0005e8000c101910 */
[----:B------:R-:W4:Y:S01]  /*2890*/  @P2 LDG.E.LTC128B R167, desc[UR16][R28.64] ;  /* 0x000000101ca72981 */ /* 0x000f22000c1e1920 */
[----:B------:R-:W-:Y:S01]  /*28a0*/  IADD3 R22, P1, R4, 0x20, RZ ;  /* 0x0000002004167810 */ /* 0x000fe20007f3e0ff */
[----:B------:R-:W-:Y:S01]  /*28b0*/  BSSY B1, `(.L_x_39) ;  /* 0x000000c000017945 */ /* 0x000fe20003800000 */
[----:B------:R-:W-:Y:S02]  /*28c0*/  ISETP.GT.AND P4, PT, R166, 0x8, P0 ;  /* 0x00000008a600780c */ /* 0x000fe40000784270 */
[----:B0-----:R-:W-:Y:S01]  /*28d0*/  IADD3 R152, P5, R22, R152, RZ ;  /* 0x0000009816987210 */ /* 0x001fe20007fbe0ff */
[----:B------:R-:W-:Y:S01]  /*28e0*/  IMAD.X R21, RZ, RZ, R6, P1 ;  /* 0x000000ffff157224 */ /* 0x000fe200008e0606 */
[----:B------:R-:W-:-:S03]  /*28f0*/  IADD3 R154, P0, R158, UR10, RZ ;  /* 0x0000000a9e9a7c10 */ /* 0x000fc6000ff1e0ff */
[----:B------:R-:W-:Y:S01]  /*2900*/  IMAD.X R153, R21, 0x1, R153, P5 ;  /* 0x0000000115997824 */ /* 0x000fe200028e0699 */
[----:B------:R-:W-:Y:S01]  /*2910*/  IADD3.X R155, R159, UR11, RZ, P0, !PT ;  /* 0x0000000b9f9b7c10 */ /* 0x000fe200087fe4ff */
[----:B----4-:R-:W-:-:S04]  /*2920*/  FMUL R23, R167, R10 ;  /* 0x0000000aa7177220 */ /* 0x010fc80000400000 */
[----:B------:R-:W-:-:S05]  /*2930*/  FFMA R23, R30, R11, R23 ;  /* 0x0000000b1e177223 */ /* 0x000fca0000000017 */
[----:B------:R2:W-:Y:S01]  /*2940*/  @P2 STG.E desc[UR16][R152.64], R23 ;  /* 0x0000001798002986 */ /* 0x0005e2000c101910 */
[----:B------:R-:W-:Y:S05]  /*2950*/  @!P4 BRA `(.L_x_40) ;  /* 0x000000000004c947 */ /* 0x000fea0003800000 */
[----:B------:R0:W5:Y:S02]  /*2960*/  LDG.E.LTC128B R167, desc[UR16][R154.64] ;  /* 0x000000109aa77981 */ /* 0x000164000c1e1920 */
.L_x_40:
[----:B------:R-:W-:Y:S05]  /*2970*/  BSYNC B1 ;  /* 0x0000000000017941 */ /* 0x000fea0003800000 */
.L_x_39:
[----:B-----5:R-:W-:Y:S01]  /*2980*/  FMUL R28, R167, R10 ;  /* 0x0000000aa71c7220 */ /* 0x020fe20000400000 */
[----:B------:R-:W-:Y:S01]  /*2990*/  IADD3 R30, P2, R22, R156, RZ ;  /* 0x0000009c161e7210 */ /* 0x000fe20007f5e0ff */
[----:B------:R-:W-:Y:S01]  /*29a0*/  BSSY B1, `(.L_x_41) ;  /* 0x000000c000017945 */ /* 0x000fe20003800000 */
[----:B------:R-:W-:Y:S01]  /*29b0*/  ISETP.GT.AND P1, PT, R5, 0x10, PT ;  /* 0x000000100500780c */ /* 0x000fe20003f24270 */
[----:B--2---:R-:W-:Y:S01]  /*29c0*/  FFMA R23, R31, R11, R28 ;  /* 0x0000000b1f177223 */ /* 0x004fe2000000001c */
[----:B------:R-:W-:Y:S01]  /*29d0*/  ISETP.GT.AND P0, PT, R5, 0x11, PT ;  /* 0x000000110500780c */ /* 0x000fe20003f04270 */
[----:B------:R-:W-:Y:S01]  /*29e0*/  IMAD.X R31, R21, 0x1, R157, P2 ;  /* 0x00000001151f7824 */ /* 0x000fe200010e069d */
[----:B------:R-:W-:Y:S02]  /*29f0*/  ISETP.GT.AND P5, PT, R166, RZ, P1 ;  /* 0x000000ffa600720c */ /* 0x000fe40000fa4270 */
[----:B------:R-:W-:Y:S02]  /*2a00*/  IADD3 R152, P2, R24, UR12, RZ ;  /* 0x0000000c18987c10 */ /* 0x000fe4000ff5e0ff */
[----:B------:R2:W-:Y:S01]  /*2a10*/  @P4 STG.E desc[UR16][R30.64], R23 ;  /* 0x000000171e004986 */ /* 0x0005e2000c101910 */
[----:B------:R-:W-:-:S02]  /*2a20*/  IADD3 R28, P6, R160, R4, RZ ;  /* 0x00000004a01c7210 */ /* 0x000fc40007fde0ff */
[----:B------:R-:W-:-:S06]  /*2a30*/  IADD3.X R153, R25, UR13, RZ, P2, !PT ;  /* 0x0000000d19997c10 */ /* 0x000fcc00097fe4ff */
[----:B------:R-:W-:Y:S05]  /*2a40*/  @!P5 BRA `(.L_x_42) ;  /* 0x000000000004d947 */ /* 0x000fea0003800000 */
[----:B------:R4:W5:Y:S02]  /*2a50*/  LDG.E.LTC128B R167, desc[UR16][R152.64] ;  /* 0x0000001098a77981 */ /* 0x000964000c1e1920 */
.L_x_42:
[----:B------:R-:W-:Y:S05]  /*2a60*/  BSYNC B1 ;  /* 0x0000000000017941 */ /* 0x000fea0003800000 */
.L_x_41:
[----:B--2--5:R-:W-:Y:S01]  /*2a70*/  FMUL R23, R167, R10 ;  /* 0x0000000aa7177220 */ /* 0x024fe20000400000 */
[----:B------:R-:W-:Y:S01]  /*2a80*/  IMAD.X R29, R161, 0x1, R6, P6 ;  /* 0x00000001a11d7824 */ /* 0x000fe200030e0606 */
[----:B------:R-:W-:Y:S01]  /*2a90*/  ISETP.GT.AND P2, PT, R166, RZ, P0 ;  /* 0x000000ffa600720c */ /* 0x000fe20000744270 */
[----:B------:R-:W-:Y:S01]  /*2aa0*/  BSSY B1, `(.L_x_43) ;  /* 0x0000008000017945 */ /* 0x000fe20003800000 */
[----:B------:R-:W-:Y:S01]  /*2ab0*/  FFMA R23, R32, R11, R23 ;  /* 0x0000000b20177223 */ /* 0x000fe20000000017 */
[----:B0-----:R-:W-:Y:S02]  /*2ac0*/  IADD3 R154, P6, R162, UR12, RZ ;  /* 0x0000000ca29a7c10 */ /* 0x001fe4000ffde0ff */
[----:B------:R-:W-:Y:S02]  /*2ad0*/  IADD3 R30, P4, R26, R4, RZ ;  /* 0x000000041a1e7210 */ /* 0x000fe40007f9e0ff */
[----:B------:R0:W-:Y:S01]  /*2ae0*/  @P5 STG.E desc[UR16][R28.64], R23 ;  /* 0x000000171c005986 */ /* 0x0001e2000c101910 */
[----:B------:R-:W-:-:S05]  /*2af0*/  IADD3.X R155, R163, UR13, RZ, P6, !PT ;  /* 0x0000000da39b7c10 */ /* 0x000fca000b7fe4ff */
[----:B------:R-:W-:Y:S05]  /*2b00*/  @!P2 BRA `(.L_x_44) ;  /* 0x000000000004a947 */ /* 0x000fea0003800000 */
[----:B------:R2:W5:Y:S02]  /*2b10*/  LDG.E.LTC128B R167, desc[UR16][R154.64] ;  /* 0x000000109aa77981 */ /* 0x000564000c1e1920 */
.L_x_44:
[----:B------:R-:W-:Y:S05]  /*2b20*/  BSYNC B1 ;  /* 0x0000000000017941 */ /* 0x000fea0003800000 */
.L_x_43:
[----:B-----5:R-:W-:Y:S01]  /*2b30*/  FMUL R32, R167, R10 ;  /* 0x0000000aa7207220 */ /* 0x020fe20000400000 */
[----:B------:R-:W-:Y:S01]  /*2b40*/  IMAD.X R31, R27, 0x1, R6, P4 ;  /* 0x000000011b1f7824 */ /* 0x000fe200020e0606 */
[----:B------:R-:W-:Y:S01]  /*2b50*/  ISETP.GT.AND P1, PT, R166, 0x8, P1 ;  /* 0x00000008a600780c */ /* 0x000fe20000f24270 */
[----:B------:R-:W-:Y:S01]  /*2b60*/  BSSY B1, `(.L_x_45) ;  /* 0x0000008000017945 */ /* 0x000fe20003800000 */
[----:B------:R-:W-:Y:S01]  /*2b70*/  FFMA R33, R33, R11, R32 ;  /* 0x0000000b21217223 */ /* 0x000fe20000000020 */
[----:B------:R-:W-:Y:S02]  /*2b80*/  IADD3 R24, P4, R24, UR10, RZ ;  /* 0x0000000a18187c10 */ /* 0x000fe4000ff9e0ff */
[----:B------:R-:W-:Y:S02]  /*2b90*/  IADD3 R32, P5, R22, R160, RZ ;  /* 0x000000a016207210 */ /* 0x000fe40007fbe0ff */
[----:B------:R0:W-:Y:S01]  /*2ba0*/  @P2 STG.E desc[UR16][R30.64], R33 ;  /* 0x000000211e002986 */ /* 0x0001e2000c101910 */
[----:B------:R-:W-:-:S05]  /*2bb0*/  IADD3.X R25, R25, UR11, RZ, P4, !PT ;  /* 0x0000000b19197c10 */ /* 0x000fca000a7fe4ff */
[----:B------:R-:W-:Y:S05]  /*2bc0*/  @!P1 BRA `(.L_x_46) ;  /* 0x0000000000049947 */ /* 0x000fea0003800000 */
[----:B------:R0:W5:Y:S02]  /*2bd0*/  LDG.E.LTC128B R167, desc[UR16][R24.64] ;  /* 0x0000001018a77981 */ /* 0x000164000c1e1920 */
.L_x_46:
[----:B------:R-:W-:Y:S05]  /*2be0*/  BSYNC B1 ;  /* 0x0000000000017941 */ /* 0x000fea0003800000 */
.L_x_45:
[----:B0----5:R-:W-:Y:S01]  /*2bf0*/  FMUL R23, R167, R10 ;  /* 0x0000000aa7177220 */ /* 0x021fe20000400000 */
[----:B------:R-:W-:Y:S01]  /*2c00*/  IMAD.X R33, R21, 0x1, R161, P5 ;  /* 0x0000000115217824 */ /* 0x000fe200028e06a1 */
[----:B------:R-:W-:Y:S01]  /*2c10*/  ISETP.GT.AND P2, PT, R166, 0x8, P0 ;  /* 0x00000008a600780c */ /* 0x000fe20000744270 */
[----:B------:R-:W-:Y:S01]  /*2c20*/  BSSY B1, `(.L_x_47) ;  /* 0x0000007000017945 */ /* 0x000fe20003800000 */
[----:B------:R-:W-:Y:S01]  /*2c30*/  FFMA R23, R34, R11, R23 ;  /* 0x0000000b22177223 */ /* 0x000fe20000000017 */
[----:B------:R-:W-:-:S04]  /*2c40*/  IADD3 R24, P0, R162, UR10, RZ ;  /* 0x0000000aa2187c10 */ /* 0x000fc8000ff1e0ff */
[----:B------:R0:W-:Y:S01]  /*2c50*/  @P1 STG.E desc[UR16][R32.64], R23 ;  /* 0x0000001720001986 */ /* 0x0001e2000c101910 */
[----:B------:R-:W-:-:S05]  /*2c60*/  IADD3.X R25, R163, UR11, RZ, P0, !PT ;  /* 0x0000000ba3197c10 */ /* 0x000fca00087fe4ff */
[----:B------:R-:W-:Y:S05]  /*2c70*/  @!P2 BRA `(.L_x_48) ;  /* 0x000000000004a947 */ /* 0x000fea0003800000 */
[----:B------:R0:W5:Y:S02]  /*2c80*/  LDG.E.LTC128B R167, desc[UR16][R24.64] ;  /* 0x0000001018a77981 */ /* 0x000164000c1e1920 */
.L_x_48:
[----:B------:R-:W-:Y:S05]  /*2c90*/  BSYNC B1 ;  /* 0x0000000000017941 */ /* 0x000fea0003800000 */
.L_x_47:
[----:B------:R-:W-:Y:S01]  /*2ca0*/  IADD3 R26, P5, R22, R26, RZ ;  /* 0x0000001a161a7210 */ /* 0x000fe20007fbe0ff */
[----:B0----5:R-:W-:Y:S01]  /*2cb0*/  FMUL R24, R167, R10 ;  /* 0x0000000aa7187220 */ /* 0x021fe20000400000 */
[----:B------:R-:W-:Y:S01]  /*2cc0*/  ISETP.GT.AND P1, PT, R5, 0x18, PT ;  /* 0x000000180500780c */ /* 0x000fe20003f24270 */
[----:B------:R-:W-:Y:S01]  /*2cd0*/  BSSY B1, `(.L_x_49) ;  /* 0x000000b000017945 */ /* 0x000fe20003800000 */
[----:B------:R-:W-:Y:S01]  /*2ce0*/  IADD3 R32, P6, R152, UR12, RZ ;  /* 0x0000000c98207c10 */ /* 0x000fe2000ffde0ff */
[----:B------:R-:W-:Y:S01]  /*2cf0*/  FFMA R35, R35, R11, R24 ;  /* 0x0000000b23237223 */ /* 0x000fe20000000018 */
[----:B------:R-:W-:Y:S01]  /*2d00*/  IMAD.X R27, R21, 0x1, R27, P5 ;  /* 0x00000001151b7824 */ /* 0x000fe200028e061b */
[----:B------:R-:W-:Y:S02]  /*2d10*/  ISETP.GT.AND P4, PT, R166, RZ, P1 ;  /* 0x000000ffa600720c */ /* 0x000fe40000f84270 */
[----:B------:R-:W-:Y:S02]  /*2d20*/  ISETP.GT.AND P0, PT, R5, 0x19, PT ;  /* 0x000000190500780c */ /* 0x000fe40003f04270 */
[----:B------:R0:W-:Y:S01]  /*2d30*/  @P2 STG.E desc[UR16][R26.64], R35 ;  /* 0x000000231a002986 */ /* 0x0001e2000c101910 */
[----:B------:R-:W-:-:S02]  /*2d40*/  IADD3 R24, P5, R28, R4, RZ ;  /* 0x000000041c187210 */ /* 0x000fc40007fbe0ff */
[----:B------:R-:W-:-:S06]  /*2d50*/  IADD3.X R33, R153, UR13, RZ, P6, !PT ;  /* 0x0000000d99217c10 */ /* 0x000fcc000b7fe4ff */
[----:B------:R-:W-:Y:S05]  /*2d60*/  @!P4 BRA `(.L_x_50) ;  /* 0x000000000004c947 */ /* 0x000fea0003800000 */
[----:B------:R0:W5:Y:S02]  /*2d70*/  LDG.E.LTC128B R167, desc[UR16][R32.64] ;  /* 0x0000001020a77981 */ /* 0x000164000c1e1920 */
.L_x_50:
[----:B------:R-:W-:Y:S05]  /*2d80*/  BSYNC B1 ;  /* 0x0000000000017941 */ /* 0x000fea0003800000 */
.L_x_49:
[----:B-----5:R-:W-:Y:S01]  /*2d90*/  FMUL R23, R167, R10 ;  /* 0x0000000aa7177220 */ /* 0x020fe20000400000 */
[----:B------:R-:W-:Y:S01]  /*2da0*/  IMAD.X R25, R29, 0x1, R6, P5 ;  /* 0x000000011d197824 */ /* 0x000fe200028e0606 */
[----:B------:R-:W-:Y:S01]  /*2db0*/  ISETP.GT.AND P2, PT, R166, RZ, P0 ;  /* 0x000000ffa600720c */ /* 0x000fe20000744270 */
[----:B------:R-:W-:Y:S01]  /*2dc0*/  BSSY B1, `(.L_x_51) ;  /* 0x0000008000017945 */ /* 0x000fe20003800000 */
[----:B------:R-:W-:Y:S01]  /*2dd0*/  FFMA R23, R36, R11, R23 ;  /* 0x0000000b24177223 */ /* 0x000fe20000000017 */
[----:B------:R-:W-:Y:S02]  /*2de0*/  IADD3 R34, P6, R154, UR12, RZ ;  /* 0x0000000c9a227c10 */ /* 0x000fe4000ffde0ff */
[----:B0-----:R-:W-:Y:S02]  /*2df0*/  IADD3 R26, P5, R30, R4, RZ ;  /* 0x000000041e1a7210 */ /* 0x001fe40007fbe0ff */
[----:B------:R0:W-:Y:S01]  /*2e00*/  @P4 STG.E desc[UR16][R24.64], R23 ;  /* 0x0000001718004986 */ /* 0x0001e2000c101910 */
[----:B------:R-:W-:-:S05]  /*2e10*/  IADD3.X R35, R155, UR13, RZ, P6, !PT ;  /* 0x0000000d9b237c10 */ /* 0x000fca000b7fe4ff */
[----:B------:R-:W-:Y:S05]  /*2e20*/  @!P2 BRA `(.L_x_52) ;  /* 0x000000000004a947 */ /* 0x000fea0003800000 */
[----:B------:R0:W5:Y:S02]  /*2e30*/  LDG.E.LTC128B R167, desc[UR16][R34.64] ;  /* 0x0000001022a77981 */ /* 0x000164000c1e1920 */
.L_x_52:
[----:B------:R-:W-:Y:S05]  /*2e40*/  BSYNC B1 ;  /* 0x0000000000017941 */ /* 0x000fea0003800000 */
.L_x_51:
[----:B-----5:R-:W-:Y:S01]  /*2e50*/  FMUL R36, R167, R10 ;  /* 0x0000000aa7247220 */ /* 0x020fe20000400000 */
[----:B------:R-:W-:Y:S01]  /*2e60*/  IMAD.X R27, R31, 0x1, R6, P5 ;  /* 0x000000011f1b7824 */ /* 0x000fe200028e0606 */
[----:B------:R-:W-:Y:S01]  /*2e70*/  ISETP.GT.AND P1, PT, R166, 0x8, P1 ;  /* 0x00000008a600780c */ /* 0x000fe20000f24270 */
[----:B------:R-:W-:Y:S01]  /*2e80*/  BSSY B1, `(.L_x_53) ;  /* 0x0000008000017945 */ /* 0x000fe20003800000 */
[----:B0-----:R-:W-:Y:S01]  /*2e90*/  FFMA R23, R37, R11, R36 ;  /* 0x0000000b25177223 */ /* 0x001fe20000000024 */
[----:B------:R-:W-:Y:S02]  /*2ea0*/  IADD3 R36, P4, R152, UR10, RZ ;  /* 0x0000000a98247c10 */ /* 0x000fe4000ff9e0ff */
[----:B------:R-:W-:Y:S02]  /*2eb0*/  IADD3 R156, P5, R28, R22, RZ ;  /* 0x000000161c9c7210 */ /* 0x000fe40007fbe0ff */
[----:B------:R0:W-:Y:S01]  /*2ec0*/  @P2 STG.E desc[UR16][R26.64], R23 ;  /* 0x000000171a002986 */ /* 0x0001e2000c101910 */
[----:B------:R-:W-:-:S05]  /*2ed0*/  IADD3.X R37, R153, UR11, RZ, P4, !PT ;  /* 0x0000000b99257c10 */ /* 0x000fca000a7fe4ff */
[----:B------:R-:W-:Y:S05]  /*2ee0*/  @!P1 BRA `(.L_x_54) ;  /* 0x0000000000049947 */ /* 0x000fea0003800000 */
[----:B------:R0:W5:Y:S02]  /*2ef0*/  LDG.E.LTC128B R167, desc[UR16][R36.64] ;  /* 0x0000001024a77981 */ /* 0x000164000c1e1920 */
.L_x_54:
[----:B------:R-:W-:Y:S05]  /*2f00*/  BSYNC B1 ;  /* 0x0000000000017941 */ /* 0x000fea0003800000 */
.L_x_53:
        /* <DEDUP_REMOVED lines=10> */
.L_x_56:
[----:B------:R-:W-:Y:S05]  /*2fb0*/  BSYNC B1 ;  /* 0x0000000000017941 */ /* 0x000fea0003800000 */
.L_x_55:
        /* <DEDUP_REMOVED lines=14> */
.L_x_58:
[----:B------:R-:W-:Y:S05]  /*30a0*/  BSYNC B1 ;  /* 0x0000000000017941 */ /* 0x000fea0003800000 */
.L_x_57:
        /* <DEDUP_REMOVED lines=11> */
.L_x_60:
[----:B------:R-:W-:Y:S05]  /*3160*/  BSYNC B1 ;  /* 0x0000000000017941 */ /* 0x000fea0003800000 */
.L_x_59:
        /* <DEDUP_REMOVED lines=11> */
.L_x_62:
[----:B------:R-:W-:Y:S05]  /*3220*/  BSYNC B1 ;  /* 0x0000000000017941 */ /* 0x000fea0003800000 */
.L_x_61:
        /* <DEDUP_REMOVED lines=10> */
.L_x_64:
[----:B------:R-:W-:Y:S05]  /*32d0*/  BSYNC B1 ;  /* 0x0000000000017941 */ /* 0x000fea0003800000 */
.L_x_63:
        /* <DEDUP_REMOVED lines=14> */
.L_x_66:
[----:B------:R-:W-:Y:S05]  /*33c0*/  BSYNC B1 ;  /* 0x0000000000017941 */ /* 0x000fea0003800000 */
.L_x_65:
        /* <DEDUP_REMOVED lines=11> */
.L_x_68:
[----:B------:R-:W-:Y:S05]  /*3480*/  BSYNC B1 ;  /* 0x0000000000017941 */ /* 0x000fea0003800000 */
.L_x_67:
        /* <DEDUP_REMOVED lines=11> */
.L_x_70:
[----:B------:R-:W-:Y:S05]  /*3540*/  BSYNC B1 ;  /* 0x0000000000017941 */ /* 0x000fea0003800000 */
.L_x_69:
        /* <DEDUP_REMOVED lines=10> */
.L_x_72:
[----:B------:R-:W-:Y:S05]  /*35f0*/  BSYNC B1 ;  /* 0x0000000000017941 */ /* 0x000fea0003800000 */
.L_x_71:
        /* <DEDUP_REMOVED lines=14> */
.L_x_74:
[----:B------:R-:W-:Y:S05]  /*36e0*/  BSYNC B1 ;  /* 0x0000000000017941 */ /* 0x000fea0003800000 */
.L_x_73:
        /* <DEDUP_REMOVED lines=11> */
.L_x_76:
[----:B------:R-:W-:Y:S05]  /*37a0*/  BSYNC B1 ;  /* 0x0000000000017941 */ /* 0x000fea0003800000 */
.L_x_75:
        /* <DEDUP_REMOVED lines=11> */
.L_x_78:
[----:B------:R-:W-:Y:S05]  /*3860*/  BSYNC B1 ;  /* 0x0000000000017941 */ /* 0x000fea0003800000 */
.L_x_77:
        /* <DEDUP_REMOVED lines=10> */
.L_x_80:
[----:B------:R-:W-:Y:S05]  /*3910*/  BSYNC B1 ;  /* 0x0000000000017941 */ /* 0x000fea0003800000 */
.L_x_79:
[----:B0-----:R-:W-:Y:S01]  /*3920*/  IADD3 R24, P5, R26, R22, RZ ;  /* 0x000000161a187210 */ /* 0x001fe20007fbe0ff */
[----:B-----5:R-:W-:Y:S01]  /*3930*/  FMUL R32, R167, R10 ;  /* 0x0000000aa7207220 */ /* 0x020fe20000400000 */
        /* <DEDUP_REMOVED lines=12> */
.L_x_82:
[----:B------:R-:W-:Y:S05]  /*3a00*/  BSYNC B1 ;  /* 0x0000000000017941 */ /* 0x000fea0003800000 */
.L_x_81:
        /* <DEDUP_REMOVED lines=11> */
.L_x_84:
[----:B------:R-:W-:Y:S05]  /*3ac0*/  BSYNC B1 ;  /* 0x0000000000017941 */ /* 0x000fea0003800000 */
.L_x_83:
        /* <DEDUP_REMOVED lines=11> */
.L_x_86:
[----:B------:R-:W-:Y:S05]  /*3b80*/  BSYNC B1 ;  /* 0x0000000000017941 */ /* 0x000fea0003800000 */
.L_x_85:
        /* <DEDUP_REMOVED lines=10> */
.L_x_88:
[----:B------:R-:W-:Y:S05]  /*3c30*/  BSYNC B1 ;  /* 0x0000000000017941 */ /* 0x000fea0003800000 */
.L_x_87:
        /* <DEDUP_REMOVED lines=14> */
.L_x_90:
[----:B------:R-:W-:Y:S05]  /*3d20*/  BSYNC B1 ;  /* 0x0000000000017941 */ /* 0x000fea0003800000 */
.L_x_89:
[----:B-----5:R-:W-:Y:S01]  /*3d30*/  FMUL R23, R167, R10 ;  /* 0x0000000aa7177220 */ /* 0x020fe20000400000 */
        /* <DEDUP_REMOVED lines=10> */
.L_x_92:
[----:B------:R-:W-:Y:S05]  /*3de0*/  BSYNC B1 ;  /* 0x0000000000017941 */ /* 0x000fea0003800000 */
.L_x_91:
        /* <DEDUP_REMOVED lines=11> */
.L_x_94:
[----:B------:R-:W-:Y:S05]  /*3ea0*/  BSYNC B1 ;  /* 0x0000000000017941 */ /* 0x000fea0003800000 */
.L_x_93:
        /* <DEDUP_REMOVED lines=10> */
.L_x_96:
[----:B------:R-:W-:Y:S05]  /*3f50*/  BSYNC B1 ;  /* 0x0000000000017941 */ /* 0x000fea0003800000 */
.L_x_95:
[----:B------:R-:W-:Y:S01]  /*3f60*/  IADD3 R24, P5, R24, R22, RZ ;  /* 0x0000001618187210 */ /* 0x000fe20007fbe0ff */
[----:B0----5:R-:W-:Y:S01]  /*3f70*/  FMUL R26, R167, R10 ;  /* 0x0000000aa71a7220 */ /* 0x021fe20000400000 */
[C---:B------:R-:W-:Y:S01]  /*3f80*/  ISETP.GT.AND P1, PT, R5.reuse, 0x48, PT ;  /* 0x000000480500780c */ /* 0x040fe20003f24270 */
[----:B------:R-:W-:Y:S01]  /*3f90*/  BSSY B1, `(.L_x_97) ;  /* 0x000000b000017945 */ /* 0x000fe20003800000 */
[----:B------:R-:W-:Y:S01]  /*3fa0*/  ISETP.GT.AND P0, PT, R5, 0x49, PT ;  /* 0x000000490500780c */ /* 0x000fe20003f04270 */
[----:B------:R-:W-:Y:S01]  /*3fb0*/  FFMA R59, R59, R11, R26 ;  /* 0x0000000b3b3b7223 */ /* 0x000fe2000000001a */
        /* <DEDUP_REMOVED lines=8> */
.L_x_98:
[----:B------:R-:W-:Y:S05]  /*4040*/  BSYNC B1 ;  /* 0x0000000000017941 */ /* 0x000fea0003800000 */
.L_x_97:
        /* <DEDUP_REMOVED lines=11> */
.L_x_100:
[----:B------:R-:W-:Y:S05]  /*4100*/  BSYNC B1 ;  /* 0x0000000000017941 */ /* 0x000fea0003800000 */
.L_x_99:
        /* <DEDUP_REMOVED lines=11> */
.L_x_102:
[----:B------:R-:W-:Y:S05]  /*41c0*/  BSYNC B1 ;  /* 0x0000000000017941 */ /* 0x000fea0003800000 */
.L_x_101:
        /* <DEDUP_REMOVED lines=10> */
.L_x_104:
[----:B------:R-:W-:Y:S05]  /*4270*/  BSYNC B1 ;  /* 0x0000000000017941 */ /* 0x000fea0003800000 */
.L_x_103:
[----:B0-----:R-:W-:Y:S01]  /*4280*/  IADD3 R28, P5, R38, R22, RZ ;  /* 0x00000016261c7210 */ /* 0x001fe20007fbe0ff */
[----:B-----5:R-:W-:Y:S01]  /*4290*/  FMUL R30, R167, R10 ;  /* 0x0000000aa71e7220 */ /* 0x020fe20000400000 */
        /* <DEDUP_REMOVED lines=12> */
.L_x_106:
[----:B------:R-:W-:Y:S05]  /*4360*/  BSYNC B1 ;  /* 0x0000000000017941 */ /* 0x000fea0003800000 */
.L_x_105:
        /* <DEDUP_REMOVED lines=11> */
.L_x_108:
[----:B------:R-:W-:Y:S05]  /*4420*/  BSYNC B1 ;  /* 0x0000000000017941 */ /* 0x000fea0003800000 */
.L_x_107:
        /* <DEDUP_REMOVED lines=11> */
.L_x_110:
[----:B------:R-:W-:Y:S05]  /*44e0*/  BSYNC B1 ;  /* 0x0000000000017941 */ /* 0x000fea0003800000 */
.L_x_109:
        /* <DEDUP_REMOVED lines=10> */
.L_x_112:
[----:B------:R-:W-:Y:S05]  /*4590*/  BSYNC B1 ;  /* 0x0000000000017941 */ /* 0x000fea0003800000 */
.L_x_111:
        /* <DEDUP_REMOVED lines=14> */
.L_x_114:
[----:B------:R-:W-:Y:S05]  /*4680*/  BSYNC B1 ;  /* 0x0000000000017941 */ /* 0x000fea0003800000 */
.L_x_113:
        /* <DEDUP_REMOVED lines=11> */
.L_x_116:
[----:B------:R-:W-:Y:S05]  /*4740*/  BSYNC B1 ;  /* 0x0000000000017941 */ /* 0x000fea0003800000 */
.L_x_115:
        /* <DEDUP_REMOVED lines=11> */
.L_x_118:
[----:B------:R-:W-:Y:S05]  /*4800*/  BSYNC B1 ;  /* 0x0000000000017941 */ /* 0x000fea0003800000 */
.L_x_117:
        /* <DEDUP_REMOVED lines=10> */
.L_x_120:
[----:B------:R-:W-:Y:S05]  /*48b0*/  BSYNC B1 ;  /* 0x0000000000017941 */ /* 0x000fea0003800000 */
.L_x_119:
        /* <DEDUP_REMOVED lines=14> */
.L_x_122:
[----:B------:R-:W-:Y:S05]  /*49a0*/  BSYNC B1 ;  /* 0x0000000000017941 */ /* 0x000fea0003800000 */
.L_x_121:
        /* <DEDUP_REMOVED lines=11> */
.L_x_124:
[----:B------:R-:W-:Y:S05]  /*4a60*/  BSYNC B1 ;  /* 0x0000000000017941 */ /* 0x000fea0003800000 */
.L_x_123:
        /* <DEDUP_REMOVED lines=11> */
.L_x_126:
[----:B------:R-:W-:Y:S05]  /*4b20*/  BSYNC B1 ;  /* 0x0000000000017941 */ /* 0x000fea0003800000 */
.L_x_125:
        /* <DEDUP_REMOVED lines=10> */
.L_x_128:
[----:B------:R-:W-:Y:S05]  /*4bd0*/  BSYNC B1 ;  /* 0x0000000000017941 */ /* 0x000fea0003800000 */
.L_x_127:
        /* <DEDUP_REMOVED lines=14> */
.L_x_130:
[----:B------:R-:W-:Y:S05]  /*4cc0*/  BSYNC B1 ;  /* 0x0000000000017941 */ /* 0x000fea0003800000 */
.L_x_129:
        /* <DEDUP_REMOVED lines=11> */
.L_x_132:
[----:B------:R-:W-:Y:S05]  /*4d80*/  BSYNC B1 ;  /* 0x0000000000017941 */ /* 0x000fea0003800000 */
.L_x_131:
        /* <DEDUP_REMOVED lines=11> */
.L_x_134:
[----:B------:R-:W-:Y:S05]  /*4e40*/  BSYNC B1 ;  /* 0x0000000000017941 */ /* 0x000fea0003800000 */
.L_x_133:
        /* <DEDUP_REMOVED lines=10> */
.L_x_136:
[----:B------:R-:W-:Y:S05]  /*4ef0*/  BSYNC B1 ;  /* 0x0000000000017941 */ /* 0x000fea0003800000 */
.L_x_135:
        /* <DEDUP_REMOVED lines=14> */
.L_x_138:
[----:B------:R-:W-:Y:S05]  /*4fe0*/  BSYNC B1 ;  /* 0x0000000000017941 */ /* 0x000fea0003800000 */
.L_x_137:
        /* <DEDUP_REMOVED lines=11> */
.L_x_140:
[----:B------:R-:W-:Y:S05]  /*50a0*/  BSYNC B1 ;  /* 0x0000000000017941 */ /* 0x000fea0003800000 */
.L_x_139:
        /* <DEDUP_REMOVED lines=11> */
.L_x_142:
[----:B------:R-:W-:Y:S05]  /*5160*/  BSYNC B1 ;  /* 0x0000000000017941 */ /* 0x000fea0003800000 */
.L_x_141:
        /* <DEDUP_REMOVED lines=10> */
.L_x_144:
[----:B------:R-:W-:Y:S05]  /*5210*/  BSYNC B1 ;  /* 0x0000000000017941 */ /* 0x000fea0003800000 */
.L_x_143:
        /* <DEDUP_REMOVED lines=14> */
.L_x_146:
[----:B------:R-:W-:Y:S05]  /*5300*/  BSYNC B1 ;  /* 0x0000000000017941 */ /* 0x000fea0003800000 */
.L_x_145:
        /* <DEDUP_REMOVED lines=11> */
.L_x_148:
[----:B------:R-:W-:Y:S05]  /*53c0*/  BSYNC B1 ;  /* 0x0000000000017941 */ /* 0x000fea0003800000 */
.L_x_147:
        /* <DEDUP_REMOVED lines=11> */
.L_x_150:
[----:B------:R-:W-:Y:S05]  /*5480*/  BSYNC B1 ;  /* 0x0000000000017941 */ /* 0x000fea0003800000 */
.L_x_149:
        /* <DEDUP_REMOVED lines=10> */
.L_x_152:
[----:B------:R-:W-:Y:S05]  /*5530*/  BSYNC B1 ;  /* 0x0000000000017941 */ /* 0x000fea0003800000 */
.L_x_151:
        /* <DEDUP_REMOVED lines=14> */
.L_x_154:
[----:B------:R-:W-:Y:S05]  /*5620*/  BSYNC B1 ;  /* 0x0000000000017941 */ /* 0x000fea0003800000 */
.L_x_153:
        /* <DEDUP_REMOVED lines=11> */
.L_x_156:
[----:B------:R-:W-:Y:S05]  /*56e0*/  BSYNC B1 ;  /* 0x0000000000017941 */ /* 0x000fea0003800000 */
.L_x_155:
        /* <DEDUP_REMOVED lines=11> */
.L_x_158:
[----:B------:R-:W-:Y:S05]  /*57a0*/  BSYNC B1 ;  /* 0x0000000000017941 */ /* 0x000fea0003800000 */
.L_x_157:
        /* <DEDUP_REMOVED lines=10> */
.L_x_160:
[----:B------:R-:W-:Y:S05]  /*5850*/  BSYNC B1 ;  /* 0x0000000000017941 */ /* 0x000fea0003800000 */
.L_x_159:
        /* <DEDUP_REMOVED lines=14> */
.L_x_162:
[----:B------:R-:W-:Y:S05]  /*5940*/  BSYNC B1 ;  /* 0x0000000000017941 */ /* 0x000fea0003800000 */
.L_x_161:
        /* <DEDUP_REMOVED lines=11> */
.L_x_164:
[----:B------:R-:W-:Y:S05]  /*5a00*/  BSYNC B1 ;  /* 0x0000000000017941 */ /* 0x000fea0003800000 */
.L_x_163:
        /* <DEDUP_REMOVED lines=11> */
.L_x_166:
[----:B------:R-:W-:Y:S05]  /*5ac0*/  BSYNC B1 ;  /* 0x0000000000017941 */ /* 0x000fea0003800000 */
.L_x_165:
        /* <DEDUP_REMOVED lines=10> */
.L_x_168:
[----:B------:R-:W-:Y:S05]  /*5b70*/  BSYNC B1 ;  /* 0x0000000000017941 */ /* 0x000fea0003800000 */
.L_x_167:
        /* <DEDUP_REMOVED lines=14> */
.L_x_170:
[----:B------:R-:W-:Y:S05]  /*5c60*/  BSYNC B1 ;  /* 0x0000000000017941 */ /* 0x000fea0003800000 */
.L_x_169:
        /* <DEDUP_REMOVED lines=11> */
.L_x_172:
[----:B------:R-:W-:Y:S05]  /*5d20*/  BSYNC B1 ;  /* 0x0000000000017941 */ /* 0x000fea0003800000 */
.L_x_171:
        /* <DEDUP_REMOVED lines=11> */
.L_x_174:
[----:B------:R-:W-:Y:S05]  /*5de0*/  BSYNC B1 ;  /* 0x0000000000017941 */ /* 0x000fea0003800000 */
.L_x_173:
        /* <DEDUP_REMOVED lines=10> */
.L_x_176:
[----:B------:R-:W-:Y:S05]  /*5e90*/  BSYNC B1 ;  /* 0x0000000000017941 */ /* 0x000fea0003800000 */
.L_x_175:
        /* <DEDUP_REMOVED lines=14> */
.L_x_178:
[----:B------:R-:W-:Y:S05]  /*5f80*/  BSYNC B1 ;  /* 0x0000000000017941 */ /* 0x000fea0003800000 */
.L_x_177:
        /* <DEDUP_REMOVED lines=11> */
.L_x_180:
[----:B------:R-:W-:Y:S05]  /*6040*/  BSYNC B1 ;  /* 0x0000000000017941 */ /* 0x000fea0003800000 */
.L_x_179:
        /* <DEDUP_REMOVED lines=11> */
.L_x_182:
[----:B------:R-:W-:Y:S05]  /*6100*/  BSYNC B1 ;  /* 0x0000000000017941 */ /* 0x000fea0003800000 */
.L_x_181:
        /* <DEDUP_REMOVED lines=10> */
.L_x_184:
[----:B------:R-:W-:Y:S05]  /*61b0*/  BSYNC B1 ;  /* 0x0000000000017941 */ /* 0x000fea0003800000 */
.L_x_183:
        /* <DEDUP_REMOVED lines=14> */
.L_x_186:
[----:B------:R-:W-:Y:S05]  /*62a0*/  BSYNC B1 ;  /* 0x0000000000017941 */ /* 0x000fea0003800000 */
.L_x_185:
        /* <DEDUP_REMOVED lines=11> */
.L_x_188:
[----:B------:R-:W-:Y:S05]  /*6360*/  BSYNC B1 ;  /* 0x0000000000017941 */ /* 0x000fea0003800000 */
.L_x_187:
        /* <DEDUP_REMOVED lines=11> */
.L_x_190:
[----:B------:R-:W-:Y:S05]  /*6420*/  BSYNC B1 ;  /* 0x0000000000017941 */ /* 0x000fea0003800000 */
.L_x_189:
        /* <DEDUP_REMOVED lines=10> */
.L_x_192:
[----:B------:R-:W-:Y:S05]  /*64d0*/  BSYNC B1 ;  /* 0x0000000000017941 */ /* 0x000fea0003800000 */
.L_x_191:
        /* <DEDUP_REMOVED lines=14> */
.L_x_194:
[----:B------:R-:W-:Y:S05]  /*65c0*/  BSYNC B1 ;  /* 0x0000000000017941 */ /* 0x000fea0003800000 */
.L_x_193:
        /* <DEDUP_REMOVED lines=11> */
.L_x_196:
[----:B------:R-:W-:Y:S05]  /*6680*/  BSYNC B1 ;  /* 0x0000000000017941 */ /* 0x000fea0003800000 */
.L_x_195:
        /* <DEDUP_REMOVED lines=11> */
.L_x_198:
[----:B------:R-:W-:Y:S05]  /*6740*/  BSYNC B1 ;  /* 0x0000000000017941 */ /* 0x000fea0003800000 */
.L_x_197:
        /* <DEDUP_REMOVED lines=10> */
.L_x_200:
[----:B------:R-:W-:Y:S05]  /*67f0*/  BSYNC B1 ;  /* 0x0000000000017941 */ /* 0x000fea0003800000 */
.L_x_199:
        /* <DEDUP_REMOVED lines=14> */
.L_x_202:
[----:B------:R-:W-:Y:S05]  /*68e0*/  BSYNC B1 ;  /* 0x0000000000017941 */ /* 0x000fea0003800000 */
.L_x_201:
        /* <DEDUP_REMOVED lines=11> */
.L_x_204:
[----:B------:R-:W-:Y:S05]  /*69a0*/  BSYNC B1 ;  /* 0x0000000000017941 */ /* 0x000fea0003800000 */
.L_x_203:
        /* <DEDUP_REMOVED lines=11> */
.L_x_206:
[----:B------:R-:W-:Y:S05]  /*6a60*/  BSYNC B1 ;  /* 0x0000000000017941 */ /* 0x000fea0003800000 */
.L_x_205:
        /* <DEDUP_REMOVED lines=10> */
.L_x_208:
[----:B------:R-:W-:Y:S05]  /*6b10*/  BSYNC B1 ;  /* 0x0000000000017941 */ /* 0x000fea0003800000 */
.L_x_207:
        /* <DEDUP_REMOVED lines=14> */
.L_x_210:
[----:B------:R-:W-:Y:S05]  /*6c00*/  BSYNC B1 ;  /* 0x0000000000017941 */ /* 0x000fea0003800000 */
.L_x_209:
        /* <DEDUP_REMOVED lines=11> */
.L_x_212:
[----:B------:R-:W-:Y:S05]  /*6cc0*/  BSYNC B1 ;  /* 0x0000000000017941 */ /* 0x000fea0003800000 */
.L_x_211:
        /* <DEDUP_REMOVED lines=11> */
.L_x_214:
[----:B------:R-:W-:Y:S05]  /*6d80*/  BSYNC B1 ;  /* 0x0000000000017941 */ /* 0x000fea0003800000 */
.L_x_213:
        /* <DEDUP_REMOVED lines=10> */
.L_x_216:
[----:B------:R-:W-:Y:S05]  /*6e30*/  BSYNC B1 ;  /* 0x0000000000017941 */ /* 0x000fea0003800000 */
.L_x_215:
        /* <DEDUP_REMOVED lines=14> */
.L_x_218:
[----:B------:R-:W-:Y:S05]  /*6f20*/  BSYNC B1 ;  /* 0x0000000000017941 */ /* 0x000fea0003800000 */
.L_x_217:
        /* <DEDUP_REMOVED lines=11> */
.L_x_220:
[----:B------:R-:W-:Y:S05]  /*6fe0*/  BSYNC B1 ;  /* 0x0000000000017941 */ /* 0x000fea0003800000 */
.L_x_219:
        /* <DEDUP_REMOVED lines=11> */
.L_x_222:
[----:B------:R-:W-:Y:S05]  /*70a0*/  BSYNC B1 ;  /* 0x0000000000017941 */ /* 0x000fea0003800000 */
.L_x_221:
        /* <DEDUP_REMOVED lines=10> */
.L_x_224:
[----:B------:R-:W-:Y:S05]  /*7150*/  BSYNC B1 ;  /* 0x0000000000017941 */ /* 0x000fea0003800000 */
.L_x_223:
        /* <DEDUP_REMOVED lines=14> */
.L_x_226:
[----:B------:R-:W-:Y:S05]  /*7240*/  BSYNC B1 ;  /* 0x0000000000017941 */ /* 0x000fea0003800000 */
.L_x_225:
        /* <DEDUP_REMOVED lines=11> */
.L_x_228:
[----:B------:R-:W-:Y:S05]  /*7300*/  BSYNC B1 ;  /* 0x0000000000017941 */ /* 0x000fea0003800000 */
.L_x_227:
        /* <DEDUP_REMOVED lines=11> */
.L_x_230:
[----:B------:R-:W-:Y:S05]  /*73c0*/  BSYNC B1 ;  /* 0x0000000000017941 */ /* 0x000fea0003800000 */
.L_x_229:
        /* <DEDUP_REMOVED lines=10> */
.L_x_232:
[----:B------:R-:W-:Y:S05]  /*7470*/  BSYNC B1 ;  /* 0x0000000000017941 */ /* 0x000fea0003800000 */
.L_x_231:
        /* <DEDUP_REMOVED lines=14> */
.L_x_234:
[----:B------:R-:W-:Y:S05]  /*7560*/  BSYNC B1 ;  /* 0x0000000000017941 */ /* 0x000fea0003800000 */
.L_x_233:
        /* <DEDUP_REMOVED lines=11> */
.L_x_236:
[----:B------:R-:W-:Y:S05]  /*7620*/  BSYNC B1 ;  /* 0x0000000000017941 */ /* 0x000fea0003800000 */
.L_x_235:
        /* <DEDUP_REMOVED lines=11> */
.L_x_238:
[----:B------:R-:W-:Y:S05]  /*76e0*/  BSYNC B1 ;  /* 0x0000000000017941 */ /* 0x000fea0003800000 */
.L_x_237:
        /* <DEDUP_REMOVED lines=10> */
.L_x_240:
[----:B------:R-:W-:Y:S05]  /*7790*/  BSYNC B1 ;  /* 0x0000000000017941 */ /* 0x000fea0003800000 */
.L_x_239:
        /* <DEDUP_REMOVED lines=14> */
.L_x_242:
[----:B------:R-:W-:Y:S05]  /*7880*/  BSYNC B1 ;  /* 0x0000000000017941 */ /* 0x000fea0003800000 */
.L_x_241:
        /* <DEDUP_REMOVED lines=11> */
.L_x_244:
[----:B------:R-:W-:Y:S05]  /*7940*/  BSYNC B1 ;  /* 0x0000000000017941 */ /* 0x000fea0003800000 */
.L_x_243:
        /* <DEDUP_REMOVED lines=11> */
.L_x_246:
[----:B------:R-:W-:Y:S05]  /*7a00*/  BSYNC B1 ;  /* 0x0000000000017941 */ /* 0x000fea0003800000 */
.L_x_245:
        /* <DEDUP_REMOVED lines=10> */
.L_x_248:
[----:B------:R-:W-:Y:S05]  /*7ab0*/  BSYNC B1 ;  /* 0x0000000000017941 */ /* 0x000fea0003800000 */
.L_x_247:
        /* <DEDUP_REMOVED lines=14> */
.L_x_250:
[----:B------:R-:W-:Y:S05]  /*7ba0*/  BSYNC B1 ;  /* 0x0000000000017941 */ /* 0x000fea0003800000 */
.L_x_249:
        /* <DEDUP_REMOVED lines=11> */
.L_x_252:
[----:B------:R-:W-:Y:S05]  /*7c60*/  BSYNC B1 ;  /* 0x0000000000017941 */ /* 0x000fea0003800000 */
.L_x_251:
        /* <DEDUP_REMOVED lines=11> */
.L_x_254:
[----:B------:R-:W-:Y:S05]  /*7d20*/  BSYNC B1 ;  /* 0x0000000000017941 */ /* 0x000fea0003800000 */
.L_x_253:
        /* <DEDUP_REMOVED lines=10> */
.L_x_256:
[----:B------:R-:W-:Y:S05]  /*7dd0*/  BSYNC B1 ;  /* 0x0000000000017941 */ /* 0x000fea0003800000 */
.L_x_255:
        /* <DEDUP_REMOVED lines=14> */
.L_x_258:
[----:B------:R-:W-:Y:S05]  /*7ec0*/  BSYNC B1 ;  /* 0x0000000000017941 */ /* 0x000fea0003800000 */
.L_x_257:
        /* <DEDUP_REMOVED lines=11> */
.L_x_260:
[----:B------:R-:W-:Y:S05]  /*7f80*/  BSYNC B1 ;  /* 0x0000000000017941 */ /* 0x000fea0003800000 */
.L_x_259:
        /* <DEDUP_REMOVED lines=11> */
.L_x_262:
[----:B------:R-:W-:Y:S05]  /*8040*/  BSYNC B1 ;  /* 0x0000000000017941 */ /* 0x000fea0003800000 */
.L_x_261:
        /* <DEDUP_REMOVED lines=10> */
.L_x_264:
[----:B------:R-:W-:Y:S05]  /*80f0*/  BSYNC B1 ;  /* 0x0000000000017941 */ /* 0x000fea0003800000 */
.L_x_263:
        /* <DEDUP_REMOVED lines=14> */
.L_x_266:
[----:B------:R-:W-:Y:S05]  /*81e0*/  BSYNC B1 ;  /* 0x0000000000017941 */ /* 0x000fea0003800000 */
.L_x_265:
[----:B-----5:R-:W-:Y:S01]  /*81f0*/  FMUL R23, R167, R10 ;  /* 0x0000000aa7177220 */ /* 0x020fe20000400000 */
[----:B------:R-:W-:Y:S01]  /*8200*/  IMAD.X R37, R33, 0x1, R6, P6 ;  /* 0x0000000121257824 */ /* 0x000fe200030e0606 */
[----:B------:R-:W-:Y:S01]  /*8210*/  ISETP.GT.AND P2, PT, R166, RZ, P1 ;  /* 0x000000ffa600720c */ /* 0x000fe20000f44270 */
[----:B------:R-:W-:Y:S01]  /*8220*/  BSSY B1, `(.L_x_267) ;  /* 0x0000007000017945 */ /* 0x000fe20003800000 */
[----:B------:R-:W-:Y:S01]  /*8230*/  FFMA R23, R144, R11, R23 ;  /* 0x0000000b90177223 */ /* 0x000fe20000000017 */
[----:B------:R-:W-:-:S04]  /*8240*/  IADD3 R40, P0, R24, UR12, RZ ;  /* 0x0000000c18287c10 */ /* 0x000fc8000ff1e0ff */
[----:B------:R0:W-:Y:S01]  /*8250*/  @P5 STG.E desc[UR16][R36.64], R23 ;  /* 0x0000001724005986 */ /* 0x0001e2000c101910 */
[----:B------:R-:W-:-:S05]  /*8260*/  IADD3.X R41, R25, UR13, RZ, P0, !PT ;  /* 0x0000000d19297c10 */ /* 0x000fca00087fe4ff */
[----:B------:R-:W-:Y:S05]  /*8270*/  @!P2 BRA `(.L_x_268) ;  /* 0x000000000004a947 */ /* 0x000fea0003800000 */
[----:B------:R0:W5:Y:S02]  /*8280*/  LDG.E.LTC128B R167, desc[UR16][R40.64] ;  /* 0x0000001028a77981 */ /* 0x000164000c1e1920 */
.L_x_268:
[----:B------:R-:W-:Y:S05]  /*8290*/  BSYNC B1 ;  /* 0x0000000000017941 */ /* 0x000fea0003800000 */
.L_x_267:
[----:B0-----:R-:W-:Y:S01]  /*82a0*/  IADD3 R28, P5, R34, R4, RZ ;  /* 0x00000004221c7210 */ /* 0x001fe20007fbe0ff */
[----:B-----5:R-:W-:Y:S01]  /*82b0*/  FMUL R38, R167, R10 ;  /* 0x0000000aa7267220 */ /* 0x020fe20000400000 */
[----:B------:R-:W-:Y:S01]  /*82c0*/  ISETP.GT.AND P4, PT, R166, 0x8, P4 ;  /* 0x00000008a600780c */ /* 0x000fe20002784270 */
[----:B------:R-:W-:Y:S01]  /*82d0*/  BSSY B1, `(.L_x_269) ;  /* 0x000000a000017945 */ /* 0x000fe20003800000 */
[----:B------:R-:W-:Y:S01]  /*82e0*/  IADD3 R26, P6, R26, UR10, RZ ;  /* 0x0000000a1a1a7c10 */ /* 0x000fe2000ffde0ff */
[----:B------:R-:W-:Y:S01]  /*82f0*/  FFMA R145, R145, R11, R38 ;  /* 0x0000000b91917223 */ /* 0x000fe20000000026 */
[----:B------:R-:W-:Y:S01]  /*8300*/  IMAD.X R29, R35, 0x1, R6, P5 ;  /* 0x00000001231d7824 */ /* 0x000fe200028e0606 */
[----:B------:R-:W-:Y:S02]  /*8310*/  ISETP.GT.AND P0, PT, R5, 0xf8, PT ;  /* 0x000000f80500780c */ /* 0x000fe40003f04270 */
[----:B------:R-:W-:Y:S02]  /*8320*/  IADD3 R38, P5, R32, R22, RZ ;  /* 0x0000001620267210 */ /* 0x000fe40007fbe0ff */
[----:B------:R0:W-:Y:S01]  /*8330*/  @P2 STG.E desc[UR16][R28.64], R145 ;  /* 0x000000911c002986 */ /* 0x0001e2000c101910 */
[----:B------:R-:W-:-:S03]  /*8340*/  IADD3.X R27, R27, UR11, RZ, P6, !PT ;  /* 0x0000000b1b1b7c10 */ /* 0x000fc6000b7fe4ff */
[----:B------:R-:W-:Y:S07]  /*8350*/  @!P4 BRA `(.L_x_270) ;  /* 0x000000000004c947 */ /* 0x000fee0003800000 */
[----:B------:R0:W5:Y:S02]  /*8360*/  LDG.E.LTC128B R167, desc[UR16][R26.64] ;  /* 0x000000101aa77981 */ /* 0x000164000c1e1920 */
.L_x_270:
[----:B------:R-:W-:Y:S05]  /*8370*/  BSYNC B1 ;  /* 0x0000000000017941 */ /* 0x000fea0003800000 */
.L_x_269:
[----:B-----5:R-:W-:Y:S01]  /*8380*/  FMUL R23, R167, R10 ;  /* 0x0000000aa7177220 */ /* 0x020fe20000400000 */
[----:B------:R-:W-:Y:S01]  /*8390*/  IMAD.X R39, R33, 0x1, R21, P5 ;  /* 0x0000000121277824 */ /* 0x000fe200028e0615 */
[----:B------:R-:W-:Y:S01]  /*83a0*/  ISETP.GT.AND P1, PT, R166, 0x8, P1 ;  /* 0x00000008a600780c */ /* 0x000fe20000f24270 */
[----:B------:R-:W-:Y:S01]  /*83b0*/  BSSY B1, `(.L_x_271) ;  /* 0x0000008000017945 */ /* 0x000fe20003800000 */
[----:B------:R-:W-:Y:S01]  /*83c0*/  FFMA R23, R146, R11, R23 ;  /* 0x0000000b92177223 */ /* 0x000fe20000000017 */
[----:B------:R-:W-:Y:S02]  /*83d0*/  IADD3 R24, P5, R24, UR10, RZ ;  /* 0x0000000a18187c10 */ /* 0x000fe4000ffbe0ff */
[----:B------:R-:W-:Y:S02]  /*83e0*/  ISETP.GT.AND P2, PT, R5, 0xf9, PT ;  /* 0x000000f90500780c */ /* 0x000fe40003f44270 */
[----:B------:R0:W-:Y:S01]  /*83f0*/  @P4 STG.E desc[UR16][R38.64], R23 ;  /* 0x0000001726004986 */ /* 0x0001e2000c101910 */
[----:B------:R-:W-:-:S05]  /*8400*/  IADD3.X R25, R25, UR11, RZ, P5, !PT ;  /* 0x0000000b19197c10 */ /* 0x000fca000affe4ff */
[----:B------:R-:W-:Y:S05]  /*8410*/  @!P1 BRA `(.L_x_272) ;  /* 0x0000000000049947 */ /* 0x000fea0003800000 */
[----:B------:R0:W5:Y:S02]  /*8420*/  LDG.E.LTC128B R167, desc[UR16][R24.64] ;  /* 0x0000001018a77981 */ /* 0x000164000c1e1920 */
.L_x_272:
[----:B------:R-:W-:Y:S05]  /*8430*/  BSYNC B1 ;  /* 0x0000000000017941 */ /* 0x000fea0003800000 */
.L_x_271:
[----:B0-----:R-:W-:Y:S01]  /*8440*/  IADD3 R24, P6, R34, R22, RZ ;  /* 0x0000001622187210 */ /* 0x001fe20007fde0ff */
[----:B-----5:R-:W-:Y:S01]  /*8450*/  FMUL R32, R167, R10 ;  /* 0x0000000aa7207220 */ /* 0x020fe20000400000 */
[----:B------:R-:W-:Y:S01]  /*8460*/  ISETP.GT.AND P4, PT, R166, RZ, P0 ;  /* 0x000000ffa600720c */ /* 0x000fe20000784270 */
[----:B------:R-:W-:Y:S01]  /*8470*/  BSSY B1, `(.L_x_273) ;  /* 0x0000009000017945 */ /* 0x000fe20003800000 */
[----:B------:R-:W-:Y:S01]  /*8480*/  IADD3 R26, P5, R36, R4, RZ ;  /* 0x00000004241a7210 */ /* 0x000fe20007fbe0ff */
[----:B------:R-:W-:Y:S02]  /*8490*/  IMAD.X R25, R35, 0x1, R21, P6 ;  /* 0x0000000123197824 */ /* 0x000fe400030e0615 */
[----:B------:R-:W-:-:S05]  /*84a0*/  FFMA R147, R147, R11, R32 ;  /* 0x0000000b93937223 */ /* 0x000fca0000000020 */
[----:B------:R0:W-:Y:S03]  /*84b0*/  @P1 STG.E desc[UR16][R24.64], R147 ;  /* 0x0000009318001986 */ /* 0x0001e6000c101910 */
[----:B------:R-:W-:Y:S05]  /*84c0*/  @!P4 BRA `(.L_x_274) ;  /* 0x00000000000cc947 */ /* 0x000fea0003800000 */
[----:B0-----:R-:W-:-:S04]  /*84d0*/  IADD3 R24, P1, R30, UR12, RZ ;  /* 0x0000000c1e187c10 */ /* 0x001fc8000ff3e0ff */
[----:B------:R-:W-:-:S05]  /*84e0*/  IADD3.X R25, R31, UR13, RZ, P1, !PT ;  /* 0x0000000d1f197c10 */ /* 0x000fca0008ffe4ff */
[----:B------:R0:W5:Y:S04]  /*84f0*/  LDG.E.LTC128B R167, desc[UR16][R24.64] ;  /* 0x0000001018a77981 */ /* 0x000168000c1e1920 */
.L_x_274:
[----:B------:R-:W-:Y:S05]  /*8500*/  BSYNC B1 ;  /* 0x0000000000017941 */ /* 0x000fea0003800000 */
.L_x_273:
[----:B-----5:R-:W-:Y:S01]  /*8510*/  FMUL R5, R167, R10 ;  /* 0x0000000aa7057220 */ /* 0x020fe20000400000 */
[----:B------:R-:W-:Y:S01]  /*8520*/  IMAD.X R27, R37, 0x1, R6, P5 ;  /* 0x00000001251b7824 */ /* 0x000fe200028e0606 */
[----:B------:R-:W-:Y:S01]  /*8530*/  ISETP.GT.AND P1, PT, R166, RZ, P2 ;  /* 0x000000ffa600720c */ /* 0x000fe20001724270 */
[----:B------:R-:W-:Y:S01]  /*8540*/  BSSY B1, `(.L_x_275) ;  /* 0x0000008000017945 */ /* 0x000fe20003800000 */
[----:B------:R-:W-:Y:S01]  /*8550*/  FFMA R23, R148, R11, R5 ;  /* 0x0000000b94177223 */ /* 0x000fe20000000005 */
[----:B0-----:R-:W-:Y:S02]  /*8560*/  IADD3 R24, P5, R28, R4, RZ ;  /* 0x000000041c187210 */ /* 0x001fe40007fbe0ff */
[----:B------:R-:W-:Y:S02]  /*8570*/  IADD3 R4, P6, R40, UR12, RZ ;  /* 0x0000000c28047c10 */ /* 0x000fe4000ffde0ff */
[----:B------:R0:W-:Y:S02]  /*8580*/  @P4 STG.E desc[UR16][R26.64], R23 ;  /* 0x000000171a004986 */ /* 0x0001e4000c101910 */
[----:B------:R-:W-:-:S04]  /*8590*/  IADD3.X R5, R41, UR13, RZ, P6, !PT ;  /* 0x0000000d29057c10 */ /* 0x000fc8000b7fe4ff */
[----:B------:R-:W-:Y:S05]  /*85a0*/  @!P1 BRA `(.L_x_276) ;  /* 0x0000000000049947 */ /* 0x000fea0003800000 */
[----:B------:R0:W5:Y:S02]  /*85b0*/  LDG.E.LTC128B R167, desc[UR16][R4.64] ;  /* 0x0000001004a77981 */ /* 0x000164000c1e1920 */
.L_x_276:
[----:B------:R-:W-:Y:S05]  /*85c0*/  BSYNC B1 ;  /* 0x0000000000017941 */ /* 0x000fea0003800000 */
.L_x_275:
[----:B0----5:R-:W-:Y:S01]  /*85d0*/  FMUL R4, R167, R10 ;  /* 0x0000000aa7047220 */ /* 0x021fe20000400000 */
        /* <DEDUP_REMOVED lines=10> */
.L_x_278:
[----:B------:R-:W-:Y:S05]  /*8680*/  BSYNC B1 ;  /* 0x0000000000017941 */ /* 0x000fea0003800000 */
.L_x_277:
[----:B------:R-:W-:Y:S01]  /*8690*/  ISETP.GT.AND P2, PT, R166, 0x8, P2 ;  /* 0x00000008a600780c */ /* 0x000fe20001744270 */
[----:B0----5:R-:W-:Y:S01]  /*86a0*/  FMUL R5, R167, R10 ;  /* 0x0000000aa7057220 */ /* 0x021fe20000400000 */
[----:B------:R-:W-:Y:S01]  /*86b0*/  IMAD.X R27, R37, 0x1, R21, P5 ;  /* 0x00000001251b7824 */ /* 0x000fe200028e0615 */
[----:B------:R-:W-:Y:S02]  /*86c0*/  BSSY B1, `(.L_x_279) ;  /* 0x0000007000017945 */ /* 0x000fe40003800000 */
[----:B------:R-:W-:-:S05]  /*86d0*/  FFMA R23, R150, R11, R5 ;  /* 0x0000000b96177223 */ /* 0x000fca0000000005 */
[----:B------:R0:W-:Y:S01]  /*86e0*/  @P0 STG.E desc[UR16][R26.64], R23 ;  /* 0x000000171a000986 */ /* 0x0001e2000c101910 */
[----:B------:R-:W-:-:S04]  /*86f0*/  IADD3 R4, P0, R40, UR10, RZ ;  /* 0x0000000a28047c10 */ /* 0x000fc8000ff1e0ff */
[----:B------:R-:W-:Y:S01]  /*8700*/  IADD3.X R5, R41, UR11, RZ, P0, !PT ;  /* 0x0000000b29057c10 */ /* 0x000fe200087fe4ff */
[----:B------:R-:W-:Y:S08]  /*8710*/  @!P2 BRA `(.L_x_280) ;  /* 0x000000000004a947 */ /* 0x000ff00003800000 */
[----:B------:R0:W5:Y:S02]  /*8720*/  LDG.E.LTC128B R167, desc[UR16][R4.64] ;  /* 0x0000001004a77981 */ /* 0x000164000c1e1920 */
.L_x_280:
[----:B------:R-:W-:Y:S05]  /*8730*/  BSYNC B1 ;  /* 0x0000000000017941 */ /* 0x000fea0003800000 */
.L_x_279:
[----:B------:R-:W-:Y:S05]  /*8740*/  @!P2 BRA `(.L_x_281) ;  /* 0x0000002c001ca947 */ /* 0x000fea0003800000 */
[----:B------:R-:W-:Y:S01]  /*8750*/  IADD3 R22, P0, R28, R22, RZ ;  /* 0x000000161c167210 */ /* 0x000fe20007f1e0ff */
[----:B0----5:R-:W-:-:S04]  /*8760*/  FMUL R4, R167, R10 ;  /* 0x0000000aa7047220 */ /* 0x021fc80000400000 */
[----:B------:R-:W-:Y:S02]  /*8770*/  IMAD.X R23, R29, 0x1, R21, P0 ;  /* 0x000000011d177824 */ /* 0x000fe400000e0615 */
[----:B------:R-:W-:-:S05]  /*8780*/  FFMA R151, R151, R11, R4 ;  /* 0x0000000b97977223 */ /* 0x000fca0000000004 */
[----:B------:R0:W-:Y:S01]  /*8790*/  STG.E desc[UR16][R22.64], R151 ;  /* 0x0000009716007986 */ /* 0x0001e2000c101910 */
[----:B------:R-:W-:Y:S05]  /*87a0*/  BRA `(.L_x_281) ;  /* 0x0000002c00047947 */ /* 0x000fea0003800000 */
.L_x_30:
[----:B------:R-:W-:Y:S01]  /*87b0*/  ULDC.64 UR10, c[0x0][0x6c0] ;  /* 0x0001b000000a7ab9 */ /* 0x000fe20000000a00 */
[----:B------:R-:W-:Y:S01]  /*87c0*/  ISETP.GT.AND P2, PT, R5, 0x1, PT ;  /* 0x000000010500780c */ /* 0x000fe20003f44270 */
[-C--:B--2---:R-:W-:Y:S01]  /*87d0*/  FMUL R21, R24, R11.reuse ;  /* 0x0000000b18157220 */ /* 0x084fe20000400000 */
[----:B------:R-:W-:Y:S01]  /*87e0*/  LEA R152, P0, R172, UR10, 0x2 ;  /* 0x0000000aac987c11 */ /* 0x000fe2000f8010ff */
[-C--:B------:R-:W-:Y:S01]  /*87f0*/  FMUL R155, R25, R11.reuse ;  /* 0x0000000b199b7220 */ /* 0x080fe20000400000 */
[----:B------:R-:W-:Y:S01]  /*8800*/  ISETP.GT.AND P1, PT, R166, 0x8, P1 ;  /* 0x00000008a600780c */ /* 0x000fe20000f24270 */
[----:B------:R-:W-:Y:S01]  /*8810*/  IMAD.SHL.U32 R6, R22, 0x20, RZ ;  /* 0x0000002016067824 */ /* 0x000fe200078e00ff */
[----:B------:R-:W-:Y:S01]  /*8820*/  LEA.HI.X R153, R172, UR11, R163, 0x2, P0 ;  /* 0x0000000bac997c11 */ /* 0x000fe200080f14a3 */
[-C--:B------:R-:W-:Y:S01]  /*8830*/  FMUL R157, R26, R11.reuse ;  /* 0x0000000b1a9d7220 */ /* 0x080fe20000400000 */
[----:B------:R-:W-:Y:S01]  /*8840*/  ISETP.GT.AND P4, PT, R166, RZ, P2 ;  /* 0x000000ffa600720c */ /* 0x000fe20001784270 */
[-C--:B------:R-:W-:Y:S01]  /*8850*/  FMUL R159, R27, R11.reuse ;  /* 0x0000000b1b9f7220 */ /* 0x080fe20000400000 */
[C-C-:B------:R-:W-:Y:S01]  /*8860*/  SHF.L.U64.HI R4, R22.reuse, 0x5, R23.reuse ;  /* 0x0000000516047819 */ /* 0x140fe20000010217 */
[----:B------:R0:W-:Y:S01]  /*8870*/  @P5 STG.E desc[UR16][R152.64], R21 ;  /* 0x0000001598005986 */ /* 0x0001e2000c101910 */
[-C--:B------:R-:W-:Y:S01]  /*8880*/  LEA R24, P5, R22, R152.reuse, 0x2 ;  /* 0x0000009816187211 */ /* 0x080fe200078a10ff */
[-C--:B------:R-:W-:Y:S01]  /*8890*/  FMUL R161, R28, R11.reuse ;  /* 0x0000000b1ca17220 */ /* 0x080fe20000400000 */
[----:B------:R-:W-:Y:S01]  /*88a0*/  ISETP.GT.AND P0, PT, R5, 0x8, PT ;  /* 0x000000080500780c */ /* 0x000fe20003f04270 */
[----:B------:R-:W-:Y:S01]  /*88b0*/  FMUL R37, R37, R11 ;  /* 0x0000000b25257220 */ /* 0x000fe20000400000 */
[----:B------:R-:W-:Y:S01]  /*88c0*/  LEA.HI.X R25, R22, R153, R23, 0x2, P5 ;  /* 0x0000009916197211 */ /* 0x000fe200028f1417 */
[----:B------:R-:W-:Y:S01]  /*88d0*/  @P1 IMAD.MOV.U32 R22, RZ, RZ, R152 ;  /* 0x000000ffff161224 */ /* 0x000fe200078e0098 */
[C---:B------:R-:W-:Y:S01]  /*88e0*/  ISETP.GT.AND P2, PT, R166.reuse, 0x8, P2 ;  /* 0x00000008a600780c */ /* 0x040fe20001744270 */
[--C-:B------:R-:W-:Y:S01]  /*88f0*/  @P1 IMAD.MOV.U32 R23, RZ, RZ, R153.reuse ;  /* 0x000000ffff171224 */ /* 0x100fe200078e0099 */
[----:B------:R-:W-:Y:S01]  /*8900*/  ISETP.GT.AND P5, PT, R166, RZ, P0 ;  /* 0x000000ffa600720c */ /* 0x000fe200007a4270 */
[----:B------:R1:W-:Y:S01]  /*8910*/  @P4 STG.E desc[UR16][R24.64], R155 ;  /* 0x0000009b18004986 */ /* 0x0003e2000c101910 */
[C---:B------:R-:W-:Y:S01]  /*8920*/  IADD3 R26, P4, R6.reuse, R152, RZ ;  /* 0x00000098061a7210 */ /* 0x040fe20007f9e0ff */
[-C--:B------:R-:W-:Y:S01]  /*8930*/  FMUL R39, R39, R11.reuse ;  /* 0x0000000b27277220 */ /* 0x080fe20000400000 */
[----:B------:R-:W-:Y:S01]  /*8940*/  IADD3 R28, P6, R6, R24, RZ ;  /* 0x00000018061c7210 */ /* 0x000fe20007fde0ff */
[----:B------:R2:W-:Y:S01]  /*8950*/  @P1 STG.E desc[UR16][R22.64+0x20], R157 ;  /* 0x0000209d16001986 */ /* 0x0005e2000c101910 */
[----:B------:R-:W-:Y:S01]  /*8960*/  ISETP.GT.AND P1, PT, R5, 0x9, PT ;  /* 0x000000090500780c */ /* 0x000fe20003f24270 */
[----:B------:R-:W-:Y:S01]  /*8970*/  IMAD.X R27, R4, 0x1, R153, P4 ;  /* 0x00000001041b7824 */ /* 0x000fe200020e0699 */
[C---:B------:R-:W-:Y:S01]  /*8980*/  ISETP.GT.AND P0, PT, R166.reuse, 0x8, P0 ;  /* 0x00000008a600780c */ /* 0x040fe20000704270 */
[-C--:B------:R-:W-:Y:S01]  /*8990*/  FMUL R41, R41, R11.reuse ;  /* 0x0000000b29297220 */ /* 0x080fe20000400000 */
[----:B------:R-:W-:Y:S01]  /*89a0*/  ISETP.GT.AND P4, PT, R166, RZ, P1 ;  /* 0x000000ffa600720c */ /* 0x000fe20000f84270 */
[----:B------:R3:W-:Y:S01]  /*89b0*/  @P2 STG.E desc[UR16][R24.64+0x20], R159 ;  /* 0x0000209f18002986 */ /* 0x0007e2000c101910 */
[----:B0-----:R-:W-:Y:S01]  /*89c0*/  IADD3 R21, P2, R6, 0x20, RZ ;  /* 0x0000002006157810 */ /* 0x001fe20007f5e0ff */
[-C--:B-1----:R-:W-:Y:S01]  /*89d0*/  FMUL R155, R30, R11.reuse ;  /* 0x0000000b1e9b7220 */ /* 0x082fe20000400000 */
[----:B------:R-:W-:Y:S01]  /*89e0*/  ISETP.GT.AND P1, PT, R166, 0x8, P1 ;  /* 0x00000008a600780c */ /* 0x000fe20000f24270 */
[----:B------:R-:W-:Y:S01]  /*89f0*/  @P5 STG.E desc[UR16][R26.64], R161 ;  /* 0x000000a11a005986 */ /* 0x000fe2000c101910 */
[----:B------:R-:W-:Y:S01]  /*8a00*/  IADD3 R152, P5, R21, R152, RZ ;  /* 0x0000009815987210 */ /* 0x000fe20007fbe0ff */
[----:B--2---:R-:W-:Y:S01]  /*8a10*/  FMUL R23, R29, R11 ;  /* 0x0000000b1d177220 */ /* 0x004fe20000400000 */
[----:B------:R-:W-:-:S02]  /*8a20*/  IMAD.X R29, R4, 0x1, R25, P6 ;  /* 0x00000001041d7824 */ /* 0x000fc400030e0619 */
[-C--:B------:R-:W-:Y:S01]  /*8a30*/  FMUL R157, R31, R11.reuse ;  /* 0x0000000b1f9d7220 */ /* 0x080fe20000400000 */
[----:B------:R-:W-:Y:S01]  /*8a40*/  IMAD.X R22, RZ, RZ, R4, P2 ;  /* 0x000000ffff167224 */ /* 0x000fe200010e0604 */
[----:B------:R-:W-:Y:S01]  /*8a50*/  ISETP.GT.AND P2, PT, R5, 0x10, PT ;  /* 0x000000100500780c */ /* 0x000fe20003f44270 */
[-C--:B------:R-:W-:Y:S01]  /*8a60*/  FMUL R43, R43, R11.reuse ;  /* 0x0000000b2b2b7220 */ /* 0x080fe20000400000 */
[----:B------:R0:W-:Y:S01]  /*8a70*/  @P4 STG.E desc[UR16][R28.64], R23 ;  /* 0x000000171c004986 */ /* 0x0001e2000c101910 */
[----:B------:R-:W-:Y:S01]  /*8a80*/  IMAD.X R153, R22, 0x1, R153, P5 ;  /* 0x0000000116997824 */ /* 0x000fe200028e0699 */
[----:B---3--:R-:W-:Y:S01]  /*8a90*/  IADD3 R24, P4, R21, R24, RZ ;  /* 0x0000001815187210 */ /* 0x008fe20007f9e0ff */
[-C--:B------:R-:W-:Y:S01]  /*8aa0*/  FMUL R159, R32, R11.reuse ;  /* 0x0000000b209f7220 */ /* 0x080fe20000400000 */
[----:B------:R-:W-:Y:S01]  /*8ab0*/  ISETP.GT.AND P5, PT, R166, RZ, P2 ;  /* 0x000000ffa600720c */ /* 0x000fe200017a4270 */
[-C--:B------:R-:W-:Y:S01]  /*8ac0*/  FMUL R45, R45, R11.reuse ;  /* 0x0000000b2d2d7220 */ /* 0x080fe20000400000 */
[----:B------:R1:W-:Y:S01]  /*8ad0*/  @P0 STG.E desc[UR16][R152.64], R155 ;  /* 0x0000009b98000986 */ /* 0x0003e2000c101910 */
[----:B------:R-:W-:Y:S01]  /*8ae0*/  ISETP.GT.AND P0, PT, R5, 0x11, PT ;  /* 0x000000110500780c */ /* 0x000fe20003f04270 */
[----:B------:R-:W-:Y:S01]  /*8af0*/  IMAD.X R25, R22, 0x1, R25, P4 ;  /* 0x0000000116197824 */ /* 0x000fe200020e0619 */
[----:B------:R-:W-:Y:S01]  /*8b00*/  IADD3 R30, P6, R6, R26, RZ ;  /* 0x0000001a061e7210 */ /* 0x000fe20007fde0ff */
[-C--:B------:R-:W-:Y:S01]  /*8b10*/  FMUL R47, R47, R11.reuse ;  /* 0x0000000b2f2f7220 */ /* 0x080fe20000400000 */
[----:B------:R-:W-:Y:S01]  /*8b20*/  ISETP.GT.AND P4, PT, R166, RZ, P0 ;  /* 0x000000ffa600720c */ /* 0x000fe20000784270 */
[-C--:B0-----:R-:W-:Y:S01]  /*8b30*/  FMUL R23, R33, R11.reuse ;  /* 0x0000000b21177220 */ /* 0x081fe20000400000 */
[----:B------:R0:W-:Y:S01]  /*8b40*/  @P1 STG.E desc[UR16][R24.64], R157 ;  /* 0x0000009d18001986 */ /* 0x0001e2000c101910 */
[----:B------:R-:W-:Y:S01]  /*8b50*/  IMAD.X R31, R4, 0x1, R27, P6 ;  /* 0x00000001041f7824 */ /* 0x000fe200030e061b */
[----:B------:R-:W-:Y:S01]  /*8b60*/  ISETP.GT.AND P1, PT, R166, 0x8, P2 ;  /* 0x00000008a600780c */ /* 0x000fe20001724270 */
[-C--:B------:R-:W-:Y:S01]  /*8b70*/  FMUL R49, R49, R11.reuse ;  /* 0x0000000b31317220 */ /* 0x080fe20000400000 */
[----:B------:R-:W-:Y:S01]  /*8b80*/  IADD3 R32, P2, R6, R28, RZ ;  /* 0x0000001c06207210 */ /* 0x000fe20007f5e0ff */
[-C--:B-1----:R-:W-:Y:S01]  /*8b90*/  FMUL R153, R34, R11.reuse ;  /* 0x0000000b22997220 */ /* 0x082fe20000400000 */
[----:B------:R-:W-:Y:S01]  /*8ba0*/  @P5 STG.E desc[UR16][R30.64], R159 ;  /* 0x0000009f1e005986 */ /* 0x000fe2000c101910 */
[----:B------:R-:W-:Y:S01]  /*8bb0*/  IADD3 R26, P5, R21, R26, RZ ;  /* 0x0000001a151a7210 */ /* 0x000fe20007fbe0ff */
[-C--:B------:R-:W-:Y:S01]  /*8bc0*/  FMUL R155, R35, R11.reuse ;  /* 0x0000000b239b7220 */ /* 0x080fe20000400000 */
[----:B------:R-:W-:Y:S01]  /*8bd0*/  IMAD.X R33, R4, 0x1, R29, P2 ;  /* 0x0000000104217824 */ /* 0x000fe200010e061d */
[----:B------:R-:W-:Y:S01]  /*8be0*/  ISETP.GT.AND P0, PT, R166, 0x8, P0 ;  /* 0x00000008a600780c */ /* 0x000fe20000704270 */
[-C--:B------:R-:W-:Y:S01]  /*8bf0*/  FMUL R51, R51, R11.reuse ;  /* 0x0000000b33337220 */ /* 0x080fe20000400000 */
[----:B------:R-:W-:Y:S01]  /*8c00*/  ISETP.GT.AND P2, PT, R5, 0x18, PT ;  /* 0x000000180500780c */ /* 0x000fe20003f44270 */
[----:B------:R-:W-:Y:S01]  /*8c10*/  IMAD.X R27, R22, 0x1, R27, P5 ;  /* 0x00000001161b7824 */ /* 0x000fe200028e061b */
[----:B------:R1:W-:Y:S01]  /*8c20*/  @P4 STG.E desc[UR16][R32.64], R23 ;  /* 0x0000001720004986 */ /* 0x0003e2000c101910 */
[----:B0-----:R-:W-:Y:S01]  /*8c30*/  IADD3 R24, P4, R21, R28, RZ ;  /* 0x0000001c15187210 */ /* 0x001fe20007f9e0ff */
[-C--:B------:R-:W-:Y:S01]  /*8c40*/  FMUL R157, R36, R11.reuse ;  /* 0x0000000b249d7220 */ /* 0x080fe20000400000 */
[----:B------:R-:W-:Y:S01]  /*8c50*/  ISETP.GT.AND P5, PT, R166, RZ, P2 ;  /* 0x000000ffa600720c */ /* 0x000fe200017a4270 */
[----:B------:R0:W-:Y:S01]  /*8c60*/  @P1 STG.E desc[UR16][R26.64], R153 ;  /* 0x000000991a001986 */ /* 0x0001e2000c101910 */
[----:B------:R-:W-:Y:S01]  /*8c70*/  ISETP.GT.AND P1, PT, R5, 0x19, PT ;  /* 0x000000190500780c */ /* 0x000fe20003f24270 */
[----:B------:R-:W-:Y:S01]  /*8c80*/  IMAD.X R25, R22, 0x1, R29, P4 ;  /* 0x0000000116197824 */ /* 0x000fe200020e061d */
[----:B------:R-:W-:Y:S01]  /*8c90*/  IADD3 R28, P6, R6, R30, RZ ;  /* 0x0000001e061c7210 */ /* 0x000fe20007fde0ff */
[-C--:B------:R-:W-:Y:S01]  /*8ca0*/  FMUL R53, R53, R11.reuse ;  /* 0x0000000b35357220 */ /* 0x080fe20000400000 */
[----:B------:R-:W-:Y:S01]  /*8cb0*/  ISETP.GT.AND P4, PT, R166, RZ, P1 ;  /* 0x000000ffa600720c */ /* 0x000fe20000f84270 */
[-C--:B------:R-:W-:Y:S01]  /*8cc0*/  FMUL R55, R55, R11.reuse ;  /* 0x0000000b37377220 */ /* 0x080fe20000400000 */
[----:B------:R2:W-:Y:S01]  /*8cd0*/  @P0 STG.E desc[UR16][R24.64], R155 ;  /* 0x0000009b18000986 */ /* 0x0005e2000c101910 */
[----:B------:R-:W-:Y:S01]  /*8ce0*/  IMAD.X R29, R4, 0x1, R31, P6 ;  /* 0x00000001041d7824 */ /* 0x000fe200030e061f */
[----:B------:R-:W-:Y:S01]  /*8cf0*/  ISETP.GT.AND P0, PT, R166, 0x8, P2 ;  /* 0x00000008a600780c */ /* 0x000fe20001704270 */
[-C--:B-1----:R-:W-:Y:S01]  /*8d00*/  FMUL R23, R38, R11.reuse ;  /* 0x0000000b26177220 */ /* 0x082fe20000400000 */
[----:B------:R-:W-:Y:S01]  /*8d10*/  IADD3 R34, P2, R6, R32, RZ ;  /* 0x0000002006227210 */ /* 0x000fe20007f5e0ff */
[-C--:B0-----:R-:W-:Y:S01]  /*8d20*/  FMUL R153, R40, R11.reuse ;  /* 0x0000000b28997220 */ /* 0x081fe20000400000 */
        /* <DEDUP_REMOVED lines=9> */
[----:B--2---:R-:W-:Y:S01]  /*8dc0*/  IADD3 R24, P4, R21, R32, RZ ;  /* 0x0000002015187210 */ /* 0x004fe20007f9e0ff */
        /* <DEDUP_REMOVED lines=12> */
[-C--:B0-----:R-:W-:Y:S01]  /*8e90*/  FMUL R37, R44, R11.reuse ;  /* 0x0000000b2c257220 */ /* 0x081fe20000400000 */
        /* <DEDUP_REMOVED lines=10> */
[----:B------:R-:W-:Y:S01]  /*8f40*/  @P4 STG.E desc[UR16][R32.64], R41 ;  /* 0x0000002920004986 */ /* 0x000fe2000c101910 */
        /* <DEDUP_REMOVED lines=13> */
[-C--:B------:R-:W-:Y:S01]  /*9020*/  FMUL R77, R77, R11.reuse ;  /* 0x0000000b4d4d7220 */ /* 0x080fe20000400000 */
[----:B------:R-:W-:Y:S01]  /*9030*/  IADD3 R34, P2, R6, R32, RZ ;  /* 0x0000002006227210 */ /* 0x000fe20007f5e0ff */
[-C--:B0-----:R-:W-:Y:S01]  /*9040*/  FMUL R23, R46, R11.reuse ;  /* 0x0000000b2e177220 */ /* 0x081fe20000400000 */
[----:B------:R0:W-:Y:S01]  /*9050*/  @P5 STG.E desc[UR16][R28.64], R37 ;  /* 0x000000251c005986 */ /* 0x0001e2000c101910 */
        /* <DEDUP_REMOVED lines=8> */
[----:B-1----:R-:W-:Y:S01]  /*90e0*/  IADD3 R24, P4, R21, R32, RZ ;  /* 0x0000002015187210 */ /* 0x002fe20007f9e0ff */
[-C--:B------:R-:W-:Y:S01]  /*90f0*/  FMUL R83, R83, R11.reuse ;  /* 0x0000000b53537220 */ /* 0x080fe20000400000 */
[----:B------:R-:W-:Y:S01]  /*9100*/  ISETP.GT.AND P5, PT, R166, RZ, P2 ;  /* 0x000000ffa600720c */ /* 0x000fe200017a4270 */
[----:B------:R1:W-:Y:S01]  /*9110*/  @P0 STG.E desc[UR16][R26.64], R23 ;  /* 0x000000171a000986 */ /* 0x0003e2000c101910 */
[----:B------:R-:W-:Y:S01]  /*9120*/  ISETP.GT.AND P0, PT, R5, 0x31, PT ;  /* 0x000000310500780c */ /* 0x000fe20003f04270 */
[----:B------:R-:W-:Y:S01]  /*9130*/  IMAD.X R25, R22, 0x1, R33, P4 ;  /* 0x0000000116197824 */ /* 0x000fe200020e0621 */
[----:B------:R-:W-:Y:S01]  /*9140*/  IADD3 R30, P6, R6, R28, RZ ;  /* 0x0000001c061e7210 */ /* 0x000fe20007fde0ff */
[-C--:B0-----:R-:W-:Y:S01]  /*9150*/  FMUL R37, R48, R11.reuse ;  /* 0x0000000b30257220 */ /* 0x081fe20000400000 */
[----:B------:R-:W-:Y:S01]  /*9160*/  ISETP.GT.AND P4, PT, R166, RZ, P0 ;  /* 0x000000ffa600720c */ /* 0x000fe20000784270 */
[-C--:B------:R-:W-:Y:S01]  /*9170*/  FMUL R85, R85, R11.reuse ;  /* 0x0000000b55557220 */ /* 0x080fe20000400000 */
[----:B------:R0:W-:Y:S01]  /*9180*/  @P1 STG.E desc[UR16][R24.64], R47 ;  /* 0x0000002f18001986 */ /* 0x0001e2000c101910 */
[----:B------:R-:W-:Y:S01]  /*9190*/  IMAD.X R31, R4, 0x1, R29, P6 ;  /* 0x00000001041f7824 */ /* 0x000fe200030e061d */
[----:B------:R-:W-:Y:S01]  /*91a0*/  ISETP.GT.AND P1, PT, R166, 0x8, P2 ;  /* 0x00000008a600780c */ /* 0x000fe20001724270 */
[-C--:B------:R-:W-:Y:S01]  /*91b0*/  FMUL R87, R87, R11.reuse ;  /* 0x0000000b57577220 */ /* 0x080fe20000400000 */
[----:B------:R-:W-:Y:S01]  /*91c0*/  IADD3 R32, P2, R6, R34, RZ ;  /* 0x0000002206207210 */ /* 0x000fe20007f5e0ff */
[-C--:B-1----:R-:W-:Y:S01]  /*91d0*/  FMUL R23, R50, R11.reuse ;  /* 0x0000000b32177220 */ /* 0x082fe20000400000 */
        /* <DEDUP_REMOVED lines=9> */
[----:B0-----:R-:W-:Y:S01]  /*9270*/  IADD3 R24, P4, R21, R34, RZ ;  /* 0x0000002215187210 */ /* 0x001fe20007f9e0ff */
[-C--:B------:R-:W-:Y:S01]  /*9280*/  FMUL R93, R93, R11.reuse ;  /* 0x0000000b5d5d7220 */ /* 0x080fe20000400000 */
[----:B------:R-:W-:Y:S01]  /*9290*/  ISETP.GT.AND P5, PT, R166, RZ, P2 ;  /* 0x000000ffa600720c */ /* 0x000fe200017a4270 */
[----:B------:R0:W-:Y:S01]  /*92a0*/  @P1 STG.E desc[UR16][R26.64], R23 ;  /* 0x000000171a001986 */ /* 0x0001e2000c101910 */
[----:B------:R-:W-:Y:S01]  /*92b0*/  ISETP.GT.AND P1, PT, R5, 0x39, PT ;  /* 0x000000390500780c */ /* 0x000fe20003f24270 */
[----:B------:R-:W-:Y:S01]  /*92c0*/  IMAD.X R25, R22, 0x1, R35, P4 ;  /* 0x0000000116197824 */ /* 0x000fe200020e0623 */
[----:B------:R-:W-:Y:S01]  /*92d0*/  IADD3 R28, P6, R6, R30, RZ ;  /* 0x0000001e061c7210 */ /* 0x000fe20007fde0ff */
[-C--:B-1----:R-:W-:Y:S01]  /*92e0*/  FMUL R37, R52, R11.reuse ;  /* 0x0000000b34257220 */ /* 0x082fe20000400000 */
        /* <DEDUP_REMOVED lines=87> */
[----:B------:R-:W-:Y:S01]  /*9860*/  ISETP.GT.AND P2, PT, R5, 0x58, PT ;  /* 0x000000580500780c */ /* 0x000fe20003f44270 */
[-C--:B------:R-:W-:Y:S01]  /*9870*/  FMUL R131, R131, R11.reuse ;  /* 0x0000000b83837220 */ /* 0x080fe20000400000 */
[----:B------:R-:W-:Y:S01]  /*9880*/  ISETP.GT.AND P0, PT, R166, 0x8, P0 ;  /* 0x00000008a600780c */ /* 0x000fe20000704270 */
[----:B------:R-:W-:Y:S01]  /*9890*/  IMAD.X R27, R22, 0x1, R29, P5 ;  /* 0x00000001161b7824 */ /* 0x000fe200028e061d */
[----:B------:R-:W-:Y:S01]  /*98a0*/  @P4 STG.E desc[UR16][R32.64], R65 ;  /* 0x0000004120004986 */ /* 0x000fe2000c101910 */
[----:B------:R-:W-:Y:S01]  /*98b0*/  ISETP.GT.AND P5, PT, R166, RZ, P2 ;  /* 0x000000ffa600720c */ /* 0x000fe200017a4270 */
[-C--:B------:R-:W-:Y:S01]  /*98c0*/  FMUL R133, R133, R11.reuse ;  /* 0x0000000b85857220 */ /* 0x080fe20000400000 */
[----:B0-----:R-:W-:Y:S01]  /*98d0*/  IADD3 R24, P4, R21, R34, RZ ;  /* 0x0000002215187210 */ /* 0x001fe20007f9e0ff */
[----:B------:R0:W-:Y:S01]  /*98e0*/  @P1 STG.E desc[UR16][R26.64], R23 ;  /* 0x000000171a001986 */ /* 0x0001e2000c101910 */
[----:B------:R-:W-:Y:S01]  /*98f0*/  IADD3 R28, P6, R6, R30, RZ ;  /* 0x0000001e061c7210 */ /* 0x000fe20007fde0ff */
[-C--:B-1----:R-:W-:Y:S01]  /*9900*/  FMUL R37, R68, R11.reuse ;  /* 0x0000000b44257220 */ /* 0x082fe20000400000 */
[----:B------:R-:W-:Y:S01]  /*9910*/  ISETP.GT.AND P1, PT, R5, 0x59, PT ;  /* 0x000000590500780c */ /* 0x000fe20003f24270 */
[----:B------:R-:W-:Y:S01]  /*9920*/  IMAD.X R25, R22, 0x1, R35, P4 ;  /* 0x0000000116197824 */ /* 0x000fe200020e0623 */
[----:B------:R-:W-:Y:S01]  /*9930*/  ISETP.GT.AND P2, PT, R166, 0x8, P2 ;  /* 0x00000008a600780c */ /* 0x000fe20001744270 */
[----:B------:R-:W-:Y:S01]  /*9940*/  IMAD.X R29, R4, 0x1, R31, P6 ;  /* 0x00000001041d7824 */ /* 0x000fe200030e061f */
[----:B------:R-:W-:Y:S01]  /*9950*/  ISETP.GT.AND P4, PT, R166, RZ, P1 ;  /* 0x000000ffa600720c */ /* 0x000fe20000f84270 */
[-C--:B------:R-:W-:Y:S01]  /*9960*/  FMUL R135, R135, R11.reuse ;  /* 0x0000000b87877220 */ /* 0x080fe20000400000 */
[----:B------:R1:W-:Y:S01]  /*9970*/  @P0 STG.E desc[UR16][R24.64], R67 ;  /* 0x0000004318000986 */ /* 0x0003e2000c101910 */
[----:B------:R-:W-:Y:S01]  /*9980*/  IADD3 R34, P0, R6, R32, RZ ;  /* 0x0000002006227210 */ /* 0x000fe20007f1e0ff */
[-C--:B------:R-:W-:Y:S01]  /*9990*/  FMUL R137, R137, R11.reuse ;  /* 0x0000000b89897220 */ /* 0x080fe20000400000 */
[----:B------:R-:W-:Y:S01]  /*99a0*/  ISETP.GT.AND P1, PT, R166, 0x8, P1 ;  /* 0x00000008a600780c */ /* 0x000fe20000f24270 */
[----:B------:R2:W-:Y:S01]  /*99b0*/  @P5 STG.E desc[UR16][R28.64], R37 ;  /* 0x000000251c005986 */ /* 0x0005e2000c101910 */
[----:B0-----:R-:W-:Y:S01]  /*99c0*/  IADD3 R26, P5, R21, R30, RZ ;  /* 0x0000001e151a7210 */ /* 0x001fe20007fbe0ff */
[----:B------:R-:W-:Y:S01]  /*99d0*/  IMAD.X R35, R4, 0x1, R33, P0 ;  /* 0x0000000104237824 */ /* 0x000fe200000e0621 */
[----:B------:R-:W-:Y:S01]  /*99e0*/  ISETP.GT.AND P0, PT, R5, 0x60, PT ;  /* 0x000000600500780c */ /* 0x000fe20003f04270 */
[-C--:B------:R-:W-:Y:S01]  /*99f0*/  FMUL R23, R70, R11.reuse ;  /* 0x0000000b46177220 */ /* 0x080fe20000400000 */
[----:B------:R-:W-:Y:S01]  /*9a00*/  IADD3 R30, P6, R6, R28, RZ ;  /* 0x0000001c061e7210 */ /* 0x000fe20007fde0ff */
[----:B------:R-:W-:Y:S01]  /*9a10*/  IMAD.X R27, R22, 0x1, R31, P5 ;  /* 0x00000001161b7824 */ /* 0x000fe200028e061f */
[----:B------:R-:W-:Y:S01]  /*9a20*/  @P4 STG.E desc[UR16][R34.64], R69 ;  /* 0x0000004522004986 */ /* 0x000fe2000c101910 */
[----:B-1----:R-:W-:Y:S01]  /*9a30*/  IADD3 R24, P5, R21, R32, RZ ;  /* 0x0000002015187210 */ /* 0x002fe20007fbe0ff */
[----:B------:R-:W-:Y:S01]  /*9a40*/  FMUL R139, R139, R11 ;  /* 0x0000000b8b8b7220 */ /* 0x000fe20000400000 */
[----:B------:R-:W-:Y:S01]  /*9a50*/  ISETP.GT.AND P4, PT, R166, RZ, P0 ;  /* 0x000000ffa600720c */ /* 0x000fe20000784270 */
[----:B------:R0:W-:Y:S01]  /*9a60*/  @P2 STG.E desc[UR16][R26.64], R23 ;  /* 0x000000171a002986 */ /* 0x0001e2000c101910 */
[----:B------:R-:W-:Y:S01]  /*9a70*/  ISETP.GT.AND P2, PT, R5, 0x61, PT ;  /* 0x000000610500780c */ /* 0x000fe20003f44270 */
[----:B------:R-:W-:-:S02]  /*9a80*/  IMAD.X R25, R22, 0x1, R33, P5 ;  /* 0x0000000116197824 */ /* 0x000fc400028e0621 */
[-C--:B--2---:R-:W-:Y:S01]  /*9a90*/  FMUL R37, R72, R11.reuse ;  /* 0x0000000b48257220 */ /* 0x084fe20000400000 */
[----:B------:R-:W-:Y:S01]  /*9aa0*/  IMAD.X R31, R4, 0x1, R29, P6 ;  /* 0x00000001041f7824 */ /* 0x000fe200030e061d */
[----:B------:R-:W-:Y:S01]  /*9ab0*/  ISETP.GT.AND P5, PT, R166, RZ, P2 ;  /* 0x000000ffa600720c */ /* 0x000fe200017a4270 */
[-C--:B------:R-:W-:Y:S01]  /*9ac0*/  FMUL R141, R141, R11.reuse ;  /* 0x0000000b8d8d7220 */ /* 0x080fe20000400000 */
[----:B------:R1:W-:Y:S01]  /*9ad0*/  @P1 STG.E desc[UR16][R24.64], R71 ;  /* 0x0000004718001986 */ /* 0x0003e2000c101910 */
[----:B------:R-:W-:Y:S01]  /*9ae0*/  IADD3 R32, P1, R6, R34, RZ ;  /* 0x0000002206207210 */ /* 0x000fe20007f3e0ff */
[-C--:B------:R-:W-:Y:S01]  /*9af0*/  FMUL R143, R143, R11.reuse ;  /* 0x0000000b8f8f7220 */ /* 0x080fe20000400000 */
[----:B------:R-:W-:Y:S01]  /*9b00*/  ISETP.GT.AND P0, PT, R166, 0x8, P0 ;  /* 0x00000008a600780c */ /* 0x000fe20000704270 */
[-C--:B------:R-:W-:Y:S01]  /*9b10*/  FMUL R145, R145, R11.reuse ;  /* 0x0000000b91917220 */ /* 0x080fe20000400000 */
[----:B------:R2:W-:Y:S01]  /*9b20*/  @P4 STG.E desc[UR16][R30.64], R37 ;  /* 0x000000251e004986 */ /* 0x0005e2000c101910 */
[----:B0-----:R-:W-:Y:S01]  /*9b30*/  IADD3 R26, P4, R21, R28, RZ ;  /* 0x0000001c151a7210 */ /* 0x001fe20007f9e0ff */
[----:B------:R-:W-:Y:S01]  /*9b40*/  IMAD.X R33, R4, 0x1, R35, P1 ;  /* 0x0000000104217824 */ /* 0x000fe200008e0623 */
[----:B------:R-:W-:Y:S01]  /*9b50*/  ISETP.GT.AND P1, PT, R5, 0x68, PT ;  /* 0x000000680500780c */ /* 0x000fe20003f24270 */
[-C--:B------:R-:W-:Y:S01]  /*9b60*/  FMUL R23, R74, R11.reuse ;  /* 0x0000000b4a177220 */ /* 0x080fe20000400000 */
[----:B------:R-:W-:Y:S01]  /*9b70*/  ISETP.GT.AND P2, PT, R166, 0x8, P2 ;  /* 0x00000008a600780c */ /* 0x000fe20001744270 */
        /* <DEDUP_REMOVED lines=9> */
[-C--:B--2---:R-:W-:Y:S01]  /*9c10*/  FMUL R37, R76, R11.reuse ;  /* 0x0000000b4c257220 */ /* 0x084fe20000400000 */
[----:B------:R-:W-:Y:S01]  /*9c20*/  ISETP.GT.AND P5, PT, R166, RZ, P0 ;  /* 0x000000ffa600720c */ /* 0x000fe200007a4270 */
[-C--:B------:R-:W-:Y:S01]  /*9c30*/  FMUL R149, R149, R11.reuse ;  /* 0x0000000b95957220 */ /* 0x080fe20000400000 */
[----:B------:R1:W-:Y:S01]  /*9c40*/  @P2 STG.E desc[UR16][R24.64], R75 ;  /* 0x0000004b18002986 */ /* 0x0003e2000c101910 */
[----:B------:R-:W-:Y:S01]  /*9c50*/  IMAD.X R29, R4, 0x1, R31, P6 ;  /* 0x00000001041d7824 */ /* 0x000fe200030e061f */
[----:B------:R-:W-:Y:S01]  /*9c60*/  IADD3 R34, P2, R6, R32, RZ ;  /* 0x0000002006227210 */ /* 0x000fe20007f5e0ff */
[-C--:B------:R-:W-:Y:S01]  /*9c70*/  FMUL R151, R151, R11.reuse ;  /* 0x0000000b97977220 */ /* 0x080fe20000400000 */
[----:B------:R-:W-:Y:S01]  /*9c80*/  ISETP.GT.AND P1, PT, R166, 0x8, P1 ;  /* 0x00000008a600780c */ /* 0x000fe20000f24270 */
[----:B0-----:R-:W-:Y:S01]  /*9c90*/  FMUL R23, R78, R11 ;  /* 0x0000000b4e177220 */ /* 0x001fe20000400000 */
[----:B------:R0:W-:Y:S01]  /*9ca0*/  @P4 STG.E desc[UR16][R28.64], R37 ;  /* 0x000000251c004986 */ /* 0x0001e2000c101910 */
[----:B------:R-:W-:Y:S01]  /*9cb0*/  IADD3 R26, P4, R21, R30, RZ ;  /* 0x0000001e151a7210 */ /* 0x000fe20007f9e0ff */
[----:B------:R-:W-:Y:S01]  /*9cc0*/  IMAD.X R35, R4, 0x1, R33, P2 ;  /* 0x0000000104237824 */ /* 0x000fe200010e0621 */
[----:B------:R-:W-:-:S02]  /*9cd0*/  ISETP.GT.AND P2, PT, R5, 0x70, PT ;  /* 0x000000700500780c */ /* 0x000fc40003f44270 */
[----:B------:R-:W-:Y:S01]  /*9ce0*/  ISETP.GT.AND P0, PT, R166, 0x8, P0 ;  /* 0x00000008a600780c */ /* 0x000fe20000704270 */
[----:B------:R-:W-:Y:S01]  /*9cf0*/  IMAD.X R27, R22, 0x1, R31, P4 ;  /* 0x00000001161b7824 */ /* 0x000fe200020e061f */
[----:B------:R-:W-:Y:S01]  /*9d00*/  @P5 STG.E desc[UR16][R34.64], R77 ;  /* 0x0000004d22005986 */ /* 0x000fe2000c101910 */
[----:B-1----:R-:W-:Y:S02]  /*9d10*/  IADD3 R24, P5, R21, R32, RZ ;  /* 0x0000002015187210 */ /* 0x002fe40007fbe0ff */
[----:B------:R-:W-:Y:S01]  /*9d20*/  ISETP.GT.AND P4, PT, R166, RZ, P2 ;  /* 0x000000ffa600720c */ /* 0x000fe20001784270 */
[----:B------:R1:W-:Y:S01]  /*9d30*/  @P1 STG.E desc[UR16][R26.64], R23 ;  /* 0x000000171a001986 */ /* 0x0003e2000c101910 */
[----:B------:R-:W-:Y:S01]  /*9d40*/  ISETP.GT.AND P1, PT, R5, 0x71, PT ;  /* 0x000000710500780c */ /* 0x000fe20003f24270 */
[----:B------:R-:W-:Y:S01]  /*9d50*/  IMAD.X R25, R22, 0x1, R33, P5 ;  /* 0x0000000116197824 */ /* 0x000fe200028e0621 */
[----:B------:R-:W-:Y:S01]  /*9d60*/  IADD3 R30, P6, R6, R28, RZ ;  /* 0x0000001c061e7210 */ /* 0x000fe20007fde0ff */
[----:B0-----:R-:W-:Y:S01]  /*9d70*/  FMUL R37, R80, R11 ;  /* 0x0000000b50257220 */ /* 0x001fe20000400000 */
[----:B------:R-:W-:-:S02]  /*9d80*/  ISETP.GT.AND P5, PT, R166, RZ, P1 ;  /* 0x000000ffa600720c */ /* 0x000fc40000fa4270 */
[----:B------:R0:W-:Y:S01]  /*9d90*/  @P0 STG.E desc[UR16][R24.64], R79 ;  /* 0x0000004f18000986 */ /* 0x0001e2000c101910 */
[----:B------:R-:W-:Y:S01]  /*9da0*/  IMAD.X R31, R4, 0x1, R29, P6 ;  /* 0x00000001041f7824 */ /* 0x000fe200030e061d */
[----:B------:R-:W-:Y:S02]  /*9db0*/  IADD3 R32, P0, R6, R34, RZ ;  /* 0x0000002206207210 */ /* 0x000fe40007f1e0ff */
[----:B------:R-:W-:Y:S01]  /*9dc0*/  ISETP.GT.AND P2, PT, R166, 0x8, P2 ;  /* 0x00000008a600780c */ /* 0x000fe20001744270 */
[----:B-1----:R-:W-:Y:S01]  /*9dd0*/  FMUL R23, R82, R11 ;  /* 0x0000000b52177220 */ /* 0x002fe20000400000 */
[----:B------:R1:W-:Y:S01]  /*9de0*/  @P4 STG.E desc[UR16][R30.64], R37 ;  /* 0x000000251e004986 */ /* 0x0003e2000c101910 */
[----:B------:R-:W-:Y:S01]  /*9df0*/  IADD3 R26, P4, R21, R28, RZ ;  /* 0x0000001c151a7210 */ /* 0x000fe20007f9e0ff */
[----:B------:R-:W-:Y:S01]  /*9e00*/  IMAD.X R33, R4, 0x1, R35, P0 ;  /* 0x0000000104217824 */ /* 0x000fe200000e0623 */
[----:B------:R-:W-:Y:S02]  /*9e10*/  ISETP.GT.AND P0, PT, R5, 0x78, PT ;  /* 0x000000780500780c */ /* 0x000fe40003f04270 */
[----:B------:R-:W-:Y:S01]  /*9e20*/  ISETP.GT.AND P1, PT, R166, 0x8, P1 ;  /* 0x00000008a600780c */ /* 0x000fe20000f24270 */
[----:B------:R-:W-:Y:S01]  /*9e30*/  IMAD.X R27, R22, 0x1, R29, P4 ;  /* 0x00000001161b7824 */ /* 0x000fe200020e061d */
[----:B------:R-:W-:Y:S01]  /*9e40*/  @P5 STG.E desc[UR16][R32.64], R81 ;  /* 0x0000005120005986 */ /* 0x000fe2000c101910 */
[----:B0-----:R-:W-:-:S02]  /*9e50*/  IADD3 R24, P5, R21, R34, RZ ;  /* 0x0000002215187210 */ /* 0x001fc40007fbe0ff */
[----:B------:R-:W-:Y:S01]  /*9e60*/  ISETP.GT.AND P4, PT, R166, RZ, P0 ;  /* 0x000000ffa600720c */ /* 0x000fe20000784270 */
[----:B------:R0:W-:Y:S01]  /*9e70*/  @P2 STG.E desc[UR16][R26.64], R23 ;  /* 0x000000171a002986 */ /* 0x0001e2000c101910 */
[----:B------:R-:W-:Y:S01]  /*9e80*/  ISETP.GT.AND P2, PT, R5, 0x79, PT ;  /* 0x000000790500780c */ /* 0x000fe20003f44270 */
[----:B------:R-:W-:Y:S01]  /*9e90*/  IMAD.X R25, R22, 0x1, R35, P5 ;  /* 0x0000000116197824 */ /* 0x000fe200028e0623 */
[----:B------:R-:W-:Y:S01]  /*9ea0*/  IADD3 R28, P6, R6, R30, RZ ;  /* 0x0000001e061c7210 */ /* 0x000fe20007fde0ff */
[----:B-1----:R-:W-:Y:S01]  /*9eb0*/  FMUL R37, R84, R11 ;  /* 0x0000000b54257220 */ /* 0x002fe20000400000 */
[----:B------:R-:W-:Y:S02]  /*9ec0*/  ISETP.GT.AND P5, PT, R166, RZ, P2 ;  /* 0x000000ffa600720c */ /* 0x000fe400017a4270 */
[----:B------:R1:W-:Y:S01]  /*9ed0*/  @P1 STG.E desc[UR16][R24.64], R83 ;  /* 0x0000005318001986 */ /* 0x0003e2000c101910 */
[----:B------:R-:W-:Y:S01]  /*9ee0*/  IMAD.X R29, R4, 0x1, R31, P6 ;  /* 0x00000001041d7824 */ /* 0x000fe200030e061f */
[----:B------:R-:W-:-:S02]  /*9ef0*/  IADD3 R34, P1, R6, R32, RZ ;  /* 0x0000002006227210 */ /* 0x000fc40007f3e0ff */
[----:B------:R-:W-:Y:S01]  /*9f00*/  ISETP.GT.AND P0, PT, R166, 0x8, P0 ;  /* 0x00000008a600780c */ /* 0x000fe20000704270 */
[----:B0-----:R-:W-:Y:S01]  /*9f10*/  FMUL R23, R86, R11 ;  /* 0x0000000b56177220 */ /* 0x001fe20000400000 */
[----:B------:R0:W-:Y:S01]  /*9f20*/  @P4 STG.E desc[UR16][R28.64], R37 ;  /* 0x000000251c004986 */ /* 0x0001e2000c101910 */
[----:B------:R-:W-:Y:S01]  /*9f30*/  IADD3 R26, P4, R21, R30, RZ ;  /* 0x0000001e151a7210 */ /* 0x000fe20007f9e0ff */
[----:B------:R-:W-:Y:S01]  /*9f40*/  IMAD.X R35, R4, 0x1, R33, P1 ;  /* 0x0000000104237824 */ /* 0x000fe200008e0621 */
[----:B------:R-:W-:Y:S02]  /*9f50*/  ISETP.GT.AND P1, PT, R5, 0x80, PT ;  /* 0x000000800500780c */ /* 0x000fe40003f24270 */
[----:B------:R-:W-:Y:S01]  /*9f60*/  ISETP.GT.AND P2, PT, R166, 0x8, P2 ;  /* 0x00000008a600780c */ /* 0x000fe20001744270 */
[----:B------:R-:W-:Y:S01]  /*9f70*/  IMAD.X R27, R22, 0x1, R31, P4 ;  /* 0x00000001161b7824 */ /* 0x000fe200020e061f */
[----:B------:R-:W-:Y:S01]  /*9f80*/  @P5 STG.E desc[UR16][R34.64], R85 ;  /* 0x0000005522005986 */ /* 0x000fe2000c101910 */
[----:B-1----:R-:W-:-:S02]  /*9f90*/  IADD3 R24, P5, R21, R32, RZ ;  /* 0x0000002015187210 */ /* 0x002fc40007fbe0ff */
[----:B------:R-:W-:Y:S01]  /*9fa0*/  ISETP.GT.AND P4, PT, R166, RZ, P1 ;  /* 0x000000ffa600720c */ /* 0x000fe20000f84270 */
[----:B------:R1:W-:Y:S01]  /*9fb0*/  @P0 STG.E desc[UR16][R26.64], R23 ;  /* 0x000000171a000986 */ /* 0x0003e2000c101910 */
[----:B------:R-:W-:Y:S01]  /*9fc0*/  ISETP.GT.AND P0, PT, R5, 0x81, PT ;  /* 0x000000810500780c */ /* 0x000fe20003f04270 */
[----:B------:R-:W-:Y:S01]  /*9fd0*/  IMAD.X R25, R22, 0x1, R33, P5 ;  /* 0x0000000116197824 */ /* 0x000fe200028e0621 */
[----:B------:R-:W-:Y:S01]  /*9fe0*/  IADD3 R30, P6, R6, R28, RZ ;  /* 0x0000001c061e7210 */ /* 0x000fe20007fde0ff */
[----:B0-----:R-:W-:Y:S01]  /*9ff0*/  FMUL R37, R88, R11 ;  /* 0x0000000b58257220 */ /* 0x001fe20000400000 */
[----:B------:R-:W-:Y:S02]  /*a000*/  ISETP.GT.AND P5, PT, R166, RZ, P0 ;  /* 0x000000ffa600720c */ /* 0x000fe400007a4270 */
[----:B------:R0:W-:Y:S01]  /*a010*/  @P2 STG.E desc[UR16][R24.64], R87 ;  /* 0x0000005718002986 */ /* 0x0001e2000c101910 */
[----:B------:R-:W-:Y:S01]  /*a020*/  IMAD.X R31, R4, 0x1, R29, P6 ;  /* 0x00000001041f7824 */ /* 0x000fe200030e061d */
[----:B------:R-:W-:-:S02]  /*a030*/  IADD3 R32, P2, R6, R34, RZ ;  /* 0x0000002206207210 */ /* 0x000fc40007f5e0ff */
        /* <DEDUP_REMOVED lines=249> */
[----:B------:R-:W-:-:S02]  /*afd0*/  ISETP.GT.AND P4, PT, R166, RZ, P2 ;  /* 0x000000ffa600720c */ /* 0x000fc40001784270 */
        /* <DEDUP_REMOVED lines=8> */
[----:B------:R-:W-:Y:S02]  /*b060*/  ISETP.GT.AND P5, PT, R166, RZ, P1 ;  /* 0x000000ffa600720c */ /* 0x000fe40000fa4270 */
[----:B------:R1:W-:Y:S01]  /*b070*/  @P0 STG.E desc[UR16][R24.64], R139 ;  /* 0x0000008b18000986 */ /* 0x0003e2000c101910 */
[----:B------:R-:W-:Y:S01]  /*b080*/  IADD3 R34, P0, R6, R32, RZ ;  /* 0x0000002006227210 */ /* 0x000fe20007f1e0ff */
[----:B0-----:R-:W-:-:S02]  /*b090*/  FMUL R23, R142, R11 ;  /* 0x0000000b8e177220 */ /* 0x001fc40000400000 */
[----:B------:R0:W-:Y:S01]  /*b0a0*/  @P4 STG.E desc[UR16][R28.64], R37 ;  /* 0x000000251c004986 */ /* 0x0001e2000c101910 */
[----:B------:R-:W-:Y:S01]  /*b0b0*/  IADD3 R26, P4, R21, R30, RZ ;  /* 0x0000001e151a7210 */ /* 0x000fe20007f9e0ff */
[----:B------:R-:W-:Y:S01]  /*b0c0*/  IMAD.X R35, R4, 0x1, R33, P0 ;  /* 0x0000000104237824 */ /* 0x000fe200000e0621 */
[----:B------:R-:W-:Y:S02]  /*b0d0*/  ISETP.GT.AND P0, PT, R5, 0xf0, PT ;  /* 0x000000f00500780c */ /* 0x000fe40003f04270 */
        /* <DEDUP_REMOVED lines=13> */
[----:B------:R-:W-:Y:S02]  /*b1b0*/  ISETP.GT.AND P6, PT, R166, 0x8, P0 ;  /* 0x00000008a600780c */ /* 0x000fe400007c4270 */
[----:B------:R-:W-:Y:S01]  /*b1c0*/  IADD3 R32, P0, R6, R34, RZ ;  /* 0x0000002206207210 */ /* 0x000fe20007f1e0ff */
[----:B-1----:R-:W-:Y:S01]  /*b1d0*/  FMUL R23, R146, R11 ;  /* 0x0000000b92177220 */ /* 0x002fe20000400000 */
[----:B------:R1:W-:Y:S01]  /*b1e0*/  @P4 STG.E desc[UR16][R30.64], R37 ;  /* 0x000000251e004986 */ /* 0x0003e2000c101910 */
[----:B------:R-:W-:Y:S02]  /*b1f0*/  IADD3 R26, P1, R21, R28, RZ ;  /* 0x0000001c151a7210 */ /* 0x000fe40007f3e0ff */
[----:B------:R-:W-:Y:S01]  /*b200*/  IMAD.X R33, R4, 0x1, R35, P0 ;  /* 0x0000000104217824 */ /* 0x000fe200000e0623 */
[----:B------:R-:W-:-:S02]  /*b210*/  ISETP.GT.AND P0, PT, R5, 0xf8, PT ;  /* 0x000000f80500780c */ /* 0x000fc40003f04270 */
[C---:B0-----:R-:W-:Y:S01]  /*b220*/  IADD3 R24, P4, R21.reuse, R34, RZ ;  /* 0x0000002215187210 */ /* 0x041fe20007f9e0ff */
[----:B------:R-:W-:Y:S01]  /*b230*/  IMAD.X R27, R22, 0x1, R29, P1 ;  /* 0x00000001161b7824 */ /* 0x000fe200008e061d */
[----:B------:R-:W-:Y:S01]  /*b240*/  @P5 STG.E desc[UR16][R32.64], R145 ;  /* 0x0000009120005986 */ /* 0x000fe2000c101910 */
[-C--:B------:R-:W-:Y:S02]  /*b250*/  IADD3 R28, P5, R6, R30.reuse, RZ ;  /* 0x0000001e061c7210 */ /* 0x080fe40007fbe0ff */
[----:B------:R-:W-:Y:S01]  /*b260*/  IMAD.X R25, R22, 0x1, R35, P4 ;  /* 0x0000000116197824 */ /* 0x000fe200020e0623 */
[----:B------:R-:W-:Y:S01]  /*b270*/  IADD3 R34, P4, R21, R30, RZ ;  /* 0x0000001e15227210 */ /* 0x000fe20007f9e0ff */
[----:B------:R0:W-:Y:S01]  /*b280*/  @P6 STG.E desc[UR16][R26.64], R23 ;  /* 0x000000171a006986 */ /* 0x0001e2000c101910 */
[----:B------:R-:W-:Y:S01]  /*b290*/  ISETP.GT.AND P1, PT, R5, 0xf9, PT ;  /* 0x000000f90500780c */ /* 0x000fe20003f24270 */
[--C-:B------:R-:W-:Y:S01]  /*b2a0*/  IMAD.X R29, R4, 0x1, R31.reuse, P5 ;  /* 0x00000001041d7824 */ /* 0x100fe200028e061f */
[----:B------:R-:W-:Y:S01]  /*b2b0*/  ISETP.GT.AND P2, PT, R166, 0x8, P2 ;  /* 0x00000008a600780c */ /* 0x000fe20001744270 */
[----:B------:R-:W-:Y:S01]  /*b2c0*/  IMAD.X R35, R22, 0x1, R31, P4 ;  /* 0x0000000116237824 */ /* 0x000fe200020e061f */
[----:B------:R-:W-:-:S02]  /*b2d0*/  ISETP.GT.AND P6, PT, R166, RZ, P0 ;  /* 0x000000ffa600720c */ /* 0x000fc400007c4270 */
[-C--:B-1----:R-:W-:Y:S02]  /*b2e0*/  IADD3 R30, P5, R6, R32.reuse, RZ ;  /* 0x00000020061e7210 */ /* 0x082fe40007fbe0ff */
[C---:B------:R-:W-:Y:S02]  /*b2f0*/  ISETP.GT.AND P4, PT, R166.reuse, RZ, P1 ;  /* 0x000000ffa600720c */ /* 0x040fe40000f84270 */
[----:B------:R-:W-:Y:S01]  /*b300*/  ISETP.GT.AND P0, PT, R166, 0x8, P0 ;  /* 0x00000008a600780c */ /* 0x000fe20000704270 */
[--C-:B------:R-:W-:Y:S01]  /*b310*/  IMAD.X R31, R4, 0x1, R33.reuse, P5 ;  /* 0x00000001041f7824 */ /* 0x100fe200028e0621 */
[----:B------:R-:W-:Y:S01]  /*b320*/  ISETP.GT.AND P1, PT, R166, 0x8, P1 ;  /* 0x00000008a600780c */ /* 0x000fe20000f24270 */
[-C--:B0-----:R-:W-:Y:S01]  /*b330*/  FMUL R23, R150, R11.reuse ;  /* 0x0000000b96177220 */ /* 0x081fe20000400000 */
[----:B------:R-:W-:Y:S01]  /*b340*/  IADD3 R4, P5, R21, R32, RZ ;  /* 0x0000002015047210 */ /* 0x000fe20007fbe0ff */
[----:B------:R-:W-:Y:S01]  /*b350*/  FMUL R21, R148, R11 ;  /* 0x0000000b94157220 */ /* 0x000fe20000400000 */
[----:B------:R0:W-:Y:S03]  /*b360*/  @P2 STG.E desc[UR16][R24.64], R147 ;  /* 0x0000009318002986 */ /* 0x0001e6000c101910 */
[----:B------:R-:W-:Y:S01]  /*b370*/  IMAD.X R5, R22, 0x1, R33, P5 ;  /* 0x0000000116057824 */ /* 0x000fe200028e0621 */
[----:B------:R0:W-:Y:S04]  /*b380*/  @P6 STG.E desc[UR16][R28.64], R21 ;  /* 0x000000151c006986 */ /* 0x0001e8000c101910 */
[----:B------:R0:W-:Y:S04]  /*b390*/  @P4 STG.E desc[UR16][R30.64], R149 ;  /* 0x000000951e004986 */ /* 0x0001e8000c101910 */
[----:B------:R0:W-:Y:S04]  /*b3a0*/  @P0 STG.E desc[UR16][R34.64], R23 ;  /* 0x0000001722000986 */ /* 0x0001e8000c101910 */
[----:B------:R0:W-:Y:S02]  /*b3b0*/  @P1 STG.E desc[UR16][R4.64], R151 ;  /* 0x0000009704001986 */ /* 0x0001e4000c101910 */
.L_x_281:
[----:B------:R-:W-:Y:S05]  /*b3c0*/  BSYNC B0 ;  /* 0x0000000000007941 */ /* 0x000fea0003800000 */
.L_x_29:
[C---:B------:R-:W-:Y:S01]  /*b3d0*/  LEA R2, P0, R8.reuse, R2, 0x1 ;  /* 0x0000000208027211 */ /* 0x040fe200078008ff */
[----:B------:R-:W-:Y:S01]  /*b3e0*/  ULDC.64 UR10, c[0x0][0x750] ;  /* 0x0001d400000a7ab9 */ /* 0x000fe20000000a00 */
[----:B0-----:R-:W-:Y:S01]  /*b3f0*/  IMAD.U32 R4, RZ, RZ, UR9 ;  /* 0x00000009ff047e24 */ /* 0x001fe2000f8e00ff */
[----:B------:R-:W-:Y:S01]  /*b400*/  PRMT R21, RZ, 0x7610, R21 ;  /* 0x00007610ff157816 */ /* 0x000fe20000000015 */
[----:B------:R-:W-:Y:S01]  /*b410*/  IMAD.MOV.U32 R6, RZ, RZ, -0x1 ;  /* 0xffffffffff067424 */ /* 0x000fe200078e00ff */
[----:B------:R-:W-:Y:S01]  /*b420*/  LEA.HI.X R3, R8, R3, R0, 0x1, P0 ;  /* 0x0000000308037211 */ /* 0x000fe200000f0c00 */
[----:B------:R0:W-:Y:S01]  /*b430*/  SYNCS.ARRIVE.TRANS64.A1T0 RZ, [R4+UR19], RZ ;  /* 0x000000ff04ff79a7 */ /* 0x0001e20008100013 */
[----:B------:R-:W-:Y:S01]  /*b440*/  ISETP.GE.U32.AND P0, PT, R2, UR10, PT ;  /* 0x0000000a02007c0c */ /* 0x000fe2000bf06070 */
[----:B------:R-:W-:-:S03]  /*b450*/  IMAD.MOV.U32 R5, RZ, RZ, -0x1 ;  /* 0xffffffffff057424 */ /* 0x000fc600078e00ff */
[----:B------:R-:W-:Y:S01]  /*b460*/  ISETP.GE.U32.AND.EX P0, PT, R3, UR11, PT, P0 ;  /* 0x0000000b03007c0c */ /* 0x000fe2000bf06100 */
[----:B0-----:R-:W-:-:S12]  /*b470*/  IMAD.MOV.U32 R4, RZ, RZ, -0x1 ;  /* 0xffffffffff047424 */ /* 0x001fd800078e00ff */
[----:B------:R-:W-:Y:S05]  /*b480*/  @P0 BRA `(.L_x_282) ;  /* 0x0000000400600947 */ /* 0x000fea0003800000 */
[----:B------:R-:W0:Y:S01]  /*b490*/  S2R R32, SR_CTAID.X ;  /* 0x0000000000207919 */ /* 0x000e220000002500 */
[----:B------:R-:W1:Y:S01]  /*b4a0*/  LDC.64 R26, c[0x0][0x728] ;  /* 0x0001ca00ff1a7b82 */ /* 0x000e620000000a00 */
[----:B------:R-:W-:Y:S01]  /*b4b0*/  ULDC UR10, c[0x0][0x150] ;  /* 0x00005400000a7ab9 */ /* 0x000fe20000000800 */
[----:B------:R-:W-:Y:S01]  /*b4c0*/  IMAD.MOV.U32 R24, RZ, RZ, R2 ;  /* 0x000000ffff187224 */ /* 0x000fe200078e0002 */
[----:B------:R-:W0:Y:S01]  /*b4d0*/  S2R R34, SR_CTAID.Y ;  /* 0x0000000000227919 */ /* 0x000e220000002600 */
[----:B------:R-:W-:-:S04]  /*b4e0*/  IMAD.MOV.U32 R25, RZ, RZ, R3 ;  /* 0x000000ffff197224 */ /* 0x000fc800078e0003 */
[----:B------:R-:W2:Y:S08]  /*b4f0*/  LDC R35, c[0x0][0x144] ;  /* 0x00005100ff237b82 */ /* 0x000eb00000000800 */
[----:B------:R-:W2:Y:S08]  /*b500*/  LDC R6, c[0x0][0x730] ;  /* 0x0001cc00ff067b82 */ /* 0x000eb00000000800 */
[----:B------:R-:W2:Y:S01]  /*b510*/  LDC.64 R30, c[0x0][0x720] ;  /* 0x0001c800ff1e7b82 */ /* 0x000ea20000000a00 */
[----:B-1----:R-:W-:-:S04]  /*b520*/  ISETP.NE.U32.AND P0, PT, R26, RZ, PT ;  /* 0x000000ff1a00720c */ /* 0x002fc80003f05070 */
[----:B------:R-:W-:Y:S02]  /*b530*/  ISETP.NE.AND.EX P0, PT, R27, RZ, PT, P0 ;  /* 0x000000ff1b00720c */ /* 0x000fe40003f05300 */
[----:B0-----:R-:W-:-:S05]  /*b540*/  I2FP.F32.U32 R4, R32 ;  /* 0x0000002000047245 */ /* 0x001fca0000201000 */
[----:B------:R-:W-:-:S04]  /*b550*/  FMUL R4, R4, UR10 ;  /* 0x0000000a04047c20 */ /* 0x000fc80008400000 */
[----:B------:R0:W1:Y:S02]  /*b560*/  F2I.U32.TRUNC.NTZ R33, R4 ;  /* 0x0000000400217305 */ /* 0x000064000020f000 */
[----:B------:R-:W-:Y:S05]  /*b570*/  @!P0 BRA `(.L_x_283) ;  /* 0x0000000000288947 */ /* 0x000fea0003800000 */
[----:B------:R-:W3:Y:S02]  /*b580*/  LDC R5, c[0x0][0x734] ;  /* 0x0001cd00ff057b82 */ /* 0x000ee40000000800 */
[----:B---3--:R-:W-:-:S05]  /*b590*/  IADD3 R21, P0, R2, R5, RZ ;  /* 0x0000000502157210 */ /* 0x008fca0007f1e0ff */
[----:B------:R-:W-:-:S04]  /*b5a0*/  IMAD.X R29, RZ, RZ, R3, P0 ;  /* 0x000000ffff1d7224 */ /* 0x000fc800000e0603 */
[----:B0-----:R-:W-:-:S04]  /*b5b0*/  IMAD.WIDE.U32 R4, R29, R26, RZ ;  /* 0x0000001a1d047225 */ /* 0x001fc800078e00ff */
[----:B------:R-:W-:-:S04]  /*b5c0*/  IMAD.WIDE.U32 R22, P0, R21, R27, R4 ;  /* 0x0000001b15167225 */ /* 0x000fc80007800004 */
[----:B------:R-:W-:-:S04]  /*b5d0*/  IMAD.WIDE.U32 R4, R21, R26, RZ ;  /* 0x0000001a15047225 */ /* 0x000fc800078e00ff */
[----:B------:R-:W-:Y:S01]  /*b5e0*/  IMAD.X R25, RZ, RZ, RZ, P0 ;  /* 0x000000ffff197224 */ /* 0x000fe200000e06ff */
[----:B------:R-:W-:Y:S01]  /*b5f0*/  IADD3 RZ, P0, R5, R22, RZ ;  /* 0x0000001605ff7210 */ /* 0x000fe20007f1e0ff */
[----:B------:R-:W-:-:S04]  /*b600*/  IMAD.MOV.U32 R24, RZ, RZ, R23 ;  /* 0x000000ffff187224 */ /* 0x000fc800078e0017 */
[----:B------:R-:W-:-:S08]  /*b610*/  IMAD.WIDE.U32.X R24, R29, R27, R24, P0 ;  /* 0x0000001b1d187225 */ /* 0x000fd000000e0418 */
.L_x_283:
[----:B------:R-:W3:Y:S01]  /*b620*/  LDC.64 R38, c[0x0][0x740] ;  /* 0x0001d000ff267b82 */ /* 0x000ee20000000a00 */
[-C--:B--2---:R-:W-:Y:S01]  /*b630*/  SHF.R.U64 R28, R24, R6.reuse, R25 ;  /* 0x00000006181c7219 */ /* 0x084fe20000001219 */
[----:B-1----:R-:W-:Y:S01]  /*b640*/  IMAD.MOV R33, RZ, RZ, -R33 ;  /* 0x000000ffff217224 */ /* 0x002fe200078e0a21 */
[----:B0-----:R-:W-:Y:S01]  /*b650*/  SHF.R.U32.HI R4, RZ, R6, R25 ;  /* 0x00000006ff047219 */ /* 0x001fe20000011619 */
[----:B------:R-:W-:Y:S01]  /*b660*/  ULDC UR10, c[0x0][0x154] ;  /* 0x00005500000a7ab9 */ /* 0x000fe20000000800 */
[----:B------:R-:W-:Y:S01]  /*b670*/  IADD3 R21, P0, RZ, -R28, RZ ;  /* 0x8000001cff157210 */ /* 0x000fe20007f1e0ff */
[----:B------:R-:W-:Y:S02]  /*b680*/  IMAD R33, R35, R33, R32 ;  /* 0x0000002123217224 */ /* 0x000fe400078e0220 */
[----:B------:R-:W0:Y:S01]  /*b690*/  LDC R22, c[0x0][0x718] ;  /* 0x0001c600ff167b82 */ /* 0x000e220000000800 */
[----:B------:R-:W-:Y:S02]  /*b6a0*/  IMAD.MOV.U32 R23, RZ, RZ, -0x1 ;  /* 0xffffffffff177424 */ /* 0x000fe400078e00ff */
[----:B------:R-:W-:-:S02]  /*b6b0*/  IMAD.X R5, RZ, RZ, ~R4, P0 ;  /* 0x000000ffff057224 */ /* 0x000fc400000e0e04 */
[----:B------:R-:W-:Y:S02]  /*b6c0*/  IMAD.MOV.U32 R25, RZ, RZ, 0x1 ;  /* 0x00000001ff197424 */ /* 0x000fe400078e00ff */
[-C--:B------:R-:W-:Y:S01]  /*b6d0*/  IMAD R6, R5, R30.reuse, RZ ;  /* 0x0000001e05067224 */ /* 0x080fe200078e02ff */
[----:B------:R-:W1:Y:S01]  /*b6e0*/  LDC R24, c[0x0][0x708] ;  /* 0x0001c200ff187b82 */ /* 0x000e620000000800 */
[----:B------:R-:W-:-:S04]  /*b6f0*/  IMAD.WIDE.U32 R4, R21, R30, R2 ;  /* 0x0000001e15047225 */ /* 0x000fc800078e0002 */
[----:B------:R-:W-:Y:S01]  /*b700*/  IMAD R21, R21, R31, R6 ;  /* 0x0000001f15157224 */ /* 0x000fe200078e0206 */
[----:B------:R-:W-:Y:S02]  /*b710*/  I2FP.F32.U32 R6, R34 ;  /* 0x0000002200067245 */ /* 0x000fe40000201000 */
[----:B------:R-:W2:Y:S01]  /*b720*/  LDC R36, c[0x0][0x758] ;  /* 0x0001d600ff247b82 */ /* 0x000ea20000000800 */
[----:B------:R-:W-:Y:S01]  /*b730*/  IMAD.IADD R5, R5, 0x1, R21 ;  /* 0x0000000105057824 */ /* 0x000fe200078e0215 */
[----:B---3--:R-:W-:Y:S01]  /*b740*/  ISETP.NE.U32.AND P0, PT, R38, RZ, PT ;  /* 0x000000ff2600720c */ /* 0x008fe20003f05070 */
[----:B------:R-:W-:-:S03]  /*b750*/  FMUL R21, R6, UR10 ;  /* 0x0000000a06157c20 */ /* 0x000fc60008400000 */
[----:B------:R-:W-:Y:S01]  /*b760*/  ISETP.NE.AND.EX P0, PT, R39, RZ, PT, P0 ;  /* 0x000000ff2700720c */ /* 0x000fe20003f05300 */
[----:B------:R3:W2:Y:S01]  /*b770*/  F2I.U32.TRUNC.NTZ R29, R21 ;  /* 0x00000015001d7305 */ /* 0x0006a2000020f000 */
[----:B------:R-:W3:Y:S01]  /*b780*/  LDC R31, c[0x0][0x148] ;  /* 0x00005200ff1f7b82 */ /* 0x000ee20000000800 */
[-CC-:B0-----:R-:W-:Y:S02]  /*b790*/  SHF.R.U64 R26, R4, R22.reuse, R5.reuse ;  /* 0x00000016041a7219 */ /* 0x181fe40000001205 */
[----:B------:R-:W-:-:S05]  /*b7a0*/  SHF.R.U32.HI R5, RZ, R22, R5 ;  /* 0x00000016ff057219 */ /* 0x000fca0000011605 */
[----:B------:R-:W0:Y:S01]  /*b7b0*/  LDC R32, c[0x0][0x700] ;  /* 0x0001c000ff207b82 */ /* 0x000e220000000800 */
[-CC-:B-1----:R-:W-:Y:S02]  /*b7c0*/  SHF.R.U64 R6, R26, R24.reuse, R5.reuse ;  /* 0x000000181a067219 */ /* 0x182fe40000001205 */
[----:B------:R-:W-:-:S05]  /*b7d0*/  SHF.R.U32.HI R5, RZ, R24, R5 ;  /* 0x00000018ff057219 */ /* 0x000fca0000011605 */
[----:B------:R-:W1:Y:S01]  /*b7e0*/  LDC R37, c[0x0][0x748] ;  /* 0x0001d200ff257b82 */ /* 0x000e620000000800 */
[-CC-:B--2---:R-:W-:Y:S02]  /*b7f0*/  SHF.R.U64 R30, R6, R36.reuse, R5.reuse ;  /* 0x00000024061e7219 */ /* 0x184fe40000001205 */
[-C--:B------:R-:W-:Y:S02]  /*b800*/  SHF.L.U32 R23, R23, R36.reuse, RZ ;  /* 0x0000002417177219 */ /* 0x080fe400000006ff */
[-C--:B------:R-:W-:Y:S01]  /*b810*/  SHF.R.U32.HI R5, RZ, R36.reuse, R5 ;  /* 0x00000024ff057219 */ /* 0x080fe20000011605 */
[----:B------:R-:W-:Y:S01]  /*b820*/  IMAD.MOV.U32 R4, RZ, RZ, R30 ;  /* 0x000000ffff047224 */ /* 0x000fe200078e001e */
[----:B------:R-:W-:Y:S01]  /*b830*/  SHF.L.U32 R36, R25, R36, RZ ;  /* 0x0000002419247219 */ /* 0x000fe200000006ff */
[----:B------:R-:W2:Y:S01]  /*b840*/  LDC R40, c[0x0][0x738] ;  /* 0x0001ce00ff287b82 */ /* 0x000ea20000000800 */
[----:B------:R-:W-:-:S07]  /*b850*/  LOP3.LUT R35, RZ, R23, RZ, 0x33, !PT ;  /* 0x00000017ff237212 */ /* 0x000fce00078e33ff */
[----:B------:R-:W0:Y:S01]  /*b860*/  LDC R41, c[0x0][0x710] ;  /* 0x0001c400ff297b82 */ /* 0x000e220000000800 */
[----:B------:R-:W-:Y:S05]  /*b870*/  @!P0 BRA `(.L_x_284) ;  /* 0x0000000000288947 */ /* 0x000fea0003800000 */
[----:B---3--:R-:W3:Y:S02]  /*b880*/  LDC R21, c[0x0][0x74c] ;  /* 0x0001d300ff157b82 */ /* 0x008ee40000000800 */
        /* <DEDUP_REMOVED lines=9> */
.L_x_284:
[----:B-1----:R-:W-:Y:S01]  /*b920*/  SHF.R.U64 R4, R4, R37, R5 ;  /* 0x0000002504047219 */ /* 0x002fe20000001205 */
[----:B0-----:R-:W-:Y:S01]  /*b930*/  VIADD R23, R32, 0xffffffff ;  /* 0xffffffff20177836 */ /* 0x001fe20000000000 */
[----:B---3--:R-:W-:Y:S01]  /*b940*/  LOP3.LUT R21, R6, R35, RZ, 0xc0, !PT ;  /* 0x0000002306157212 */ /* 0x008fe200078ec0ff */
[----:B------:R-:W-:Y:S02]  /*b950*/  IMAD.MOV R29, RZ, RZ, -R29 ;  /* 0x000000ffff1d7224 */ /* 0x000fe400078e0a1d */
[----:B------:R-:W-:Y:S01]  /*b960*/  IMAD.MOV R5, RZ, RZ, -R4 ;  /* 0x000000ffff057224 */ /* 0x000fe200078e0a04 */
[----:B------:R-:W-:Y:S01]  /*b970*/  LOP3.LUT R23, R26, R23, RZ, 0xc0, !PT ;  /* 0x000000171a177212 */ /* 0x000fe200078ec0ff */
[----:B------:R-:W-:Y:S02]  /*b980*/  IMAD R6, R36, R4, R21 ;  /* 0x0000000424067224 */ /* 0x000fe400078e0215 */
[----:B------:R-:W-:Y:S02]  /*b990*/  @P3 IMAD R33, R31, R29, R34 ;  /* 0x0000001d1f213224 */ /* 0x000fe400078e0222 */
[----:B--2---:R-:W-:-:S02]  /*b9a0*/  IMAD R4, R5, R40, R30 ;  /* 0x0000002805047224 */ /* 0x004fc400078e021e */
[----:B------:R-:W-:Y:S02]  /*b9b0*/  IMAD R6, R6, R41, R33 ;  /* 0x0000002906067224 */ /* 0x000fe400078e0221 */
[----:B------:R-:W-:Y:S02]  /*b9c0*/  IMAD R23, R4, R32, R23 ;  /* 0x0000002004177224 */ /* 0x000fe400078e0217 */
[----:B------:R-:W-:Y:S02]  /*b9d0*/  IMAD.MOV.U32 R21, RZ, RZ, 0x1 ;  /* 0x00000001ff157424 */ /* 0x000fe400078e00ff */
[----:B------:R-:W-:Y:S01]  /*b9e0*/  IMAD.MOV.U32 R4, RZ, RZ, R28 ;  /* 0x000000ffff047224 */ /* 0x000fe200078e001c */
[----:B------:R-:W-:Y:S02]  /*b9f0*/  SEL R5, R23, R6, !P3 ;  /* 0x0000000617057207 */ /* 0x000fe40005800000 */
[----:B------:R-:W-:-:S07]  /*ba00*/  SEL R6, R6, R23, !P3 ;  /* 0x0000001706067207 */ /* 0x000fce0005800000 */
.L_x_282:
[----:B------:R-:W-:Y:S02]  /*ba10*/  LOP3.LUT P0, RZ, R21, 0xff, RZ, 0xc0, !PT ;  /* 0x000000ff15ff7812 */ /* 0x000fe4000780c0ff */
[----:B------:R-:W-:-:S11]  /*ba20*/  LOP3.LUT R165, R165, 0x1, RZ, 0x3c, !PT ;  /* 0x00000001a5a57812 */ /* 0x000fd600078e3cff */
[----:B------:R-:W-:Y:S05]  /*ba30*/  @P0 BRA `(.L_x_285) ;  /* 0xffffff5c00280947 */ /* 0x000fea000383ffff */
[----:B------:R-:W-:Y:S05]  /*ba40*/  EXIT ;  /* 0x000000000000794d */ /* 0x000fea0003800000 */
.L_x_17:
[----:B------:R-:W-:-:S08]  /*ba50*/  ISETP.NE.AND P0, PT, R19, RZ, PT ;  /* 0x000000ff1300720c */ /* 0x000fd00003f05270 */
[----:B--23-5:R-:W0:-:S00]  /*ba60*/  USETMAXREG.DEALLOC.CTAPOOL 0x28 ;  /* 0x00000028000079c8 */ /* 0x02ce0000080e0500 */
[----:B------:R-:W-:Y:S05]  /*ba70*/  @P0 EXIT ;  /* 0x000000000000094d */ /* 0x000fea0003800000 */
[----:B0-----:R-:W-:Y:S01]  /*ba80*/  LOP3.LUT P0, RZ, R20, 0xff, RZ, 0xc0, !PT ;  /* 0x000000ff14ff7812 */ /* 0x001fe2000780c0ff */
[----:B------:R-:W-:Y:S02]  /*ba90*/  IMAD.MOV.U32 R12, RZ, RZ, 0x1 ;  /* 0x00000001ff0c7424 */ /* 0x000fe400078e00ff */
[----:B------:R-:W-:-:S10]  /*baa0*/  IMAD.MOV.U32 R13, RZ, RZ, RZ ;  /* 0x000000ffff0d7224 */ /* 0x000fd400078e00ff */
[----:B------:R-:W-:Y:S05]  /*bab0*/  @!P0 BRA `(.L_x_286) ;  /* 0x0000000c00608947 */ /* 0x000fea0003800000 */
[----:B------:R-:W0:Y:S01]  /*bac0*/  S2R R17, SR_CgaCtaId ;  /* 0x0000000000117919 */ /* 0x000e220000008800 */
[----:B------:R-:W-:Y:S01]  /*bad0*/  LOP3.LUT P0, RZ, R14, 0x1f, RZ, 0xc0, !PT ;  /* 0x0000001f0eff7812 */ /* 0x000fe2000780c0ff */
[----:B------:R-:W-:Y:S01]  /*bae0*/  ULDC UR5, c[0x0][0x758] ;  /* 0x0001d60000057ab9 */ /* 0x000fe20000000800 */
[----:B------:R-:W-:Y:S01]  /*baf0*/  UMOV UR7, 0xffffffff ;  /* 0xffffffff00077882 */ /* 0x000fe20000000000 */
[----:B------:R-:W-:Y:S01]  /*bb00*/  BSSY B0, `(.L_x_286) ;  /* 0x00000d3000007945 */ /* 0x000fe20003800000 */
[C---:B------:R-:W-:Y:S01]  /*bb10*/  ISETP.NE.AND P2, PT, R15.reuse, RZ, PT ;  /* 0x000000ff0f00720c */ /* 0x040fe20003f45270 */
[----:B------:R-:W-:Y:S01]  /*bb20*/  USHF.L.U32 UR7, UR7, UR5, URZ ;  /* 0x0000000507077299 */ /* 0x000fe2000800063f */
[----:B------:R-:W-:Y:S01]  /*bb30*/  ISETP.NE.OR P0, PT, R15, RZ, !P0 ;  /* 0x000000ff0f00720c */ /* 0x000fe20004705670 */
[----:B------:R-:W-:Y:S01]  /*bb40*/  IMAD.MOV.U32 R15, RZ, RZ, 0x1 ;  /* 0x00000001ff0f7424 */ /* 0x000fe200078e00ff */
[----:B------:R-:W-:Y:S01]  /*bb50*/  LOP3.LUT R14, R7, 0x2, RZ, 0xfc, !PT ;  /* 0x00000002070e7812 */ /* 0x000fe200078efcff */
[----:B------:R-:W-:Y:S01]  /*bb60*/  IMAD.MOV.U32 R12, RZ, RZ, 0x1 ;  /* 0x00000001ff0c7424 */ /* 0x000fe200078e00ff */
[----:B------:R-:W-:Y:S01]  /*bb70*/  ULDC UR4, c[0x0][0x700] ;  /* 0x0001c00000047ab9 */ /* 0x000fe20000000800 */
[----:B------:R-:W-:Y:S01]  /*bb80*/  IMAD.MOV.U32 R13, RZ, RZ, RZ ;  /* 0x000000ffff0d7224 */ /* 0x000fe200078e00ff */
[----:B------:R-:W-:Y:S01]  /*bb90*/  UMOV UR8, 0x1 ;  /* 0x0000000100087882 */ /* 0x000fe20000000000 */
[----:B------:R-:W-:-:S02]  /*bba0*/  UIADD3 UR29, UR6, 0x1, URZ ;  /* 0x00000001061d7890 */ /* 0x000fc4000fffe03f */
[----:B------:R-:W-:Y:S02]  /*bbb0*/  UIADD3 UR4, UR4, -0x1, URZ ;  /* 0xffffffff04047890 */ /* 0x000fe4000fffe03f */
[----:B------:R-:W-:Y:S02]  /*bbc0*/  USHF.L.U32 UR5, UR8, UR5, URZ ;  /* 0x0000000508057299 */ /* 0x000fe4000800063f */
[----:B------:R-:W-:Y:S01]  /*bbd0*/  ULOP3.LUT UR7, URZ, UR7, URZ, 0x33, !UPT ;  /* 0x000000073f077292 */ /* 0x000fe2000f8e333f */
[----:B------:R-:W-:Y:S01]  /*bbe0*/  ULDC.64 UR32, c[0x0][0x198] ;  /* 0x0000660000207ab9 */ /* 0x000fe20000000a00 */
[C---:B0-----:R-:W-:Y:S02]  /*bbf0*/  IMAD.SHL.U32 R16, R17.reuse, 0x80, RZ ;  /* 0x0000008011107824 */ /* 0x041fe400078e00ff */
[----:B------:R-:W-:-:S03]  /*bc00*/  IMAD.SHL.U32 R17, R17, 0x2000, RZ ;  /* 0x0000200011117824 */ /* 0x000fc600078e00ff */
[----:B------:R-:W-:Y:S02]  /*bc10*/  LOP3.LUT R16, R16, 0x80, RZ, 0xc0, !PT ;  /* 0x0000008010107812 */ /* 0x000fe400078ec0ff */
[----:B------:R-:W-:-:S07]  /*bc20*/  LOP3.LUT R17, R17, 0x2000, RZ, 0xc0, !PT ;  /* 0x0000200011117812 */ /* 0x000fce00078ec0ff */
.L_x_298:
[----:B------:R-:W-:-:S03]  /*bc30*/  UMOV UR8, 0xffffffff ;  /* 0xffffffff00087882 */ /* 0x000fc60000000000 */
[----:B------:R-:W-:Y:S05]  /*bc40*/  BRA.DIV UR8, `(.L_x_287) ;  /* 0x00000012084c7947 */ /* 0x000fea000b800000 */
[----:B------:R-:W-:-:S13]  /*bc50*/  ELECT P1, URZ, PT ;  /* 0x00000000003f782f */ /* 0x000fda0003820000 */
.L_x_313:
[----:B------:R-:W0:Y:S01]  /*bc60*/  LDC R10, c[0x0][0x604] ;  /* 0x00018100ff0a7b82 */ /* 0x000e220000000800 */
[----:B------:R-:W-:Y:S01]  /*bc70*/  BSSY B1, `(.L_x_288) ;  /* 0x0000047000017945 */ /* 0x000fe20003800000 */
[----:B0-----:R-:W-:-:S13]  /*bc80*/  ISETP.LT.OR P1, PT, R10, 0x1, !P1 ;  /* 0x000000010a00780c */ /* 0x001fda0004f21670 */
[----:B------:R-:W-:Y:S05]  /*bc90*/  @P1 BRA `(.L_x_289) ;  /* 0x0000000400101947 */ /* 0x000fea0003800000 */
[----:B------:R-:W-:Y:S01]  /*bca0*/  IMAD R19, R5, 0x100, R16 ;  /* 0x0000010005137824 */ /* 0x000fe200078e0210 */
[----:B------:R-:W-:Y:S01]  /*bcb0*/  CS2R R22, SRZ ;  /* 0x0000000000167805 */ /* 0x000fe2000001ff00 */
[----:B------:R-:W-:Y:S02]  /*bcc0*/  IMAD.SHL.U32 R26, R6, 0x40, RZ ;  /* 0x00000040061a7824 */ /* 0x000fe400078e00ff */
[----:B------:R-:W-:Y:S02]  /*bcd0*/  IMAD.U32 R24, RZ, RZ, UR29 ;  /* 0x0000001dff187e24 */ /* 0x000fe4000f8e00ff */
[----:B------:R-:W-:Y:S02]  /*bce0*/  IMAD.MOV.U32 R5, RZ, RZ, R12 ;  /* 0x000000ffff057224 */ /* 0x000fe400078e000c */
[----:B------:R-:W-:Y:S02]  /*bcf0*/  IMAD.MOV.U32 R10, RZ, RZ, R13 ;  /* 0x000000ffff0a7224 */ /* 0x000fe400078e000d */
[----:B------:R-:W-:-:S07]  /*bd00*/  IMAD.MOV.U32 R25, RZ, RZ, RZ ;  /* 0x000000ffff197224 */ /* 0x000fce00078e00ff */
.L_x_293:
[----:B------:R-:W0:Y:S01]  /*bd10*/  S2R R18, SR_CgaCtaId ;  /* 0x0000000000127919 */ /* 0x000e220000008800 */
[----:B------:R-:W-:-:S04]  /*bd20*/  MOV R11, 0x400 ;  /* 0x00000400000b7802 */ /* 0x000fc80000000f00 */
[----:B0-----:R-:W-:Y:S02]  /*bd30*/  LEA R21, R18, R11, 0x18 ;  /* 0x0000000b12157211 */ /* 0x001fe400078ec0ff */
[----:B------:R-:W-:Y:S01]  /*bd40*/  SHF.L.U32 R11, R5, 0x1f, RZ ;  /* 0x0000001f050b7819 */ /* 0x000fe200000006ff */
[----:B------:R-:W0:Y:S02]  /*bd50*/  @!P2 LDC R18, c[0x0][0x640] ;  /* 0x00019000ff12ab82 */ /* 0x000e240000000800 */
[----:B------:R-:W-:-:S04]  /*bd60*/  IMAD R20, R10, 0x8, R21 ;  /* 0x000000080a147824 */ /* 0x000fc800078e0215 */
[----:B------:R-:W1:Y:S02]  /*bd70*/  SYNCS.PHASECHK.TRANS64.TRYWAIT P1, [R20+URZ+0x30], R11 ;  /* 0x0000300b140075a7 */ /* 0x000e64000802017f */
[----:B-1----:R-:W-:Y:S05]  /*bd80*/  @!P1 BRA `(.L_x_290) ;  /* 0x00000010001c9947 */ /* 0x002fea0003800000 */
.L_x_314:
[----:B-1----:R-:W-:Y:S01]  /*bd90*/  PRMT R11, R14, 0x9910, RZ ;  /* 0x000099100e0b7816 */ /* 0x002fe200000000ff */
[----:B0-----:R0:W-:Y:S03]  /*bda0*/  @!P2 SYNCS.ARRIVE.TRANS64 RZ, [R20+URZ], R18 ;  /* 0x0000001214ffa9a7 */ /* 0x0011e6000800003f */
[----:B------:R-:W-:-:S13]  /*bdb0*/  ISETP.NE.AND P1, PT, R11, 0x2, PT ;  /* 0x000000020b00780c */ /* 0x000fda0003f25270 */
[----:B0-----:R-:W-:Y:S05]  /*bdc0*/  @P1 BRA `(.L_x_291) ;  /* 0x0000000000041947 */ /* 0x001fea0003800000 */
[----:B------:R-:W-:Y:S01]  /*bdd0*/  BPT.TRAP 0x1 ;  /* 0x000000040000795c */ /* 0x000fe20000300000 */
.L_x_291:
[----:B------:R-:W-:Y:S05]  /*bde0*/  @P0 BRA `(.L_x_292) ;  /* 0x0000000000040947 */ /* 0x000fea0003800000 */
[----:B------:R-:W-:Y:S01]  /*bdf0*/  BPT.TRAP 0x1 ;  /* 0x000000040000795c */ /* 0x000fe20000300000 */
.L_x_292:
[----:B------:R-:W-:Y:S01]  /*be00*/  IMAD R11, R10, 0x4000, R17 ;  /* 0x000040000a0b7824 */ /* 0x000fe200078e0211 */
[----:B------:R-:W-:Y:S01]  /*be10*/  R2UR UR25, R20 ;  /* 0x00000000141972ca */ /* 0x000fe200000e0000 */
[--C-:B------:R-:W-:Y:S01]  /*be20*/  IMAD R18, R10, 0x1000, R21.reuse ;  /* 0x000010000a127824 */ /* 0x100fe200078e0215 */
[----:B------:R-:W-:Y:S01]  /*be30*/  R2UR UR28, R4 ;  /* 0x00000000041c72ca */ /* 0x000fe200000e0000 */
[--C-:B------:R-:W-:Y:S01]  /*be40*/  IMAD R11, R11, 0x2, R21.reuse ;  /* 0x000000020b0b7824 */ /* 0x100fe200078e0215 */
[----:B------:R-:W-:Y:S01]  /*be50*/  UIADD3 UR14, UP0, UR32, 0xf0, URZ ;  /* 0x000000f0200e7890 */ /* 0x000fe2000ff1e03f */
[----:B------:R-:W-:Y:S01]  /*be60*/  IMAD R21, R10, 0x200, R21 ;  /* 0x000002000a157824 */ /* 0x000fe200078e0215 */
[----:B------:R-:W-:Y:S01]  /*be70*/  R2UR UR24, R18 ;  /* 0x00000000121872ca */ /* 0x000fe200000e0000 */
[----:B------:R-:W-:Y:S01]  /*be80*/  VIADD R24, R24, 0xffffffff ;  /* 0xffffffff18187836 */ /* 0x000fe20000000000 */
[----:B------:R-:W-:Y:S01]  /*be90*/  R2UR UR16, R11 ;  /* 0x000000000b1072ca */ /* 0x000fe200000e0000 */
[----:B------:R-:W-:Y:S01]  /*bea0*/  UIADD3 UR22, UP1, UR32, 0x1f0, URZ ;  /* 0x000001f020167890 */ /* 0x000fe2000ff3e03f */
[----:B------:R-:W-:Y:S01]  /*beb0*/  R2UR UR8, R21 ;  /* 0x00000000150872ca */ /* 0x000fe200000e0000 */
[----:B------:R-:W-:Y:S01]  /*bec0*/  UIADD3 UR34, UP2, UR32, 0x2f0, URZ ;  /* 0x000002f020227890 */ /* 0x000fe2000ff5e03f */
[----:B------:R-:W-:Y:S01]  /*bed0*/  R2UR UR26, R23 ;  /* 0x00000000171a72ca */ /* 0x000fe200000e0000 */
[----:B------:R-:W-:Y:S01]  /*bee0*/  UIADD3.X UR15, URZ, UR33, URZ, UP0, !UPT ;  /* 0x000000213f0f7290 */ /* 0x000fe200087fe43f */
[----:B------:R-:W-:Y:S01]  /*bef0*/  R2UR UR27, R26 ;  /* 0x000000001a1b72ca */ /* 0x000fe200000e0000 */
[----:B------:R-:W-:Y:S01]  /*bf00*/  UIADD3.X UR23, URZ, UR33, URZ, UP1, !UPT ;  /* 0x000000213f177290 */ /* 0x000fe20008ffe43f */
[----:B------:R-:W-:Y:S01]  /*bf10*/  R2UR UR11, R6 ;  /* 0x00000000060b72ca */ /* 0x000fe200000e0000 */
[----:B------:R-:W-:Y:S01]  /*bf20*/  VIADD R10, R10, 0x1 ;  /* 0x000000010a0a7836 */ /* 0x000fe20000000000 */
[----:B------:R-:W-:Y:S01]  /*bf30*/  R2UR UR12, R25 ;  /* 0x00000000190c72ca */ /* 0x000fe200000e0000 */
[----:B------:R-:W-:Y:S01]  /*bf40*/  UIADD3 UR24, UR24, 0x180, URZ ;  /* 0x0000018018187890 */ /* 0x000fe2000fffe03f */
[----:B------:R-:W-:Y:S01]  /*bf50*/  R2UR UR18, R22 ;  /* 0x00000000161272ca */ /* 0x000fe200000e0000 */
[----:B------:R-:W-:Y:S01]  /*bf60*/  UIADD3.X UR35, URZ, UR33, URZ, UP2, !UPT ;  /* 0x000000213f237290 */ /* 0x000fe200097fe43f */
[----:B------:R-:W-:Y:S01]  /*bf70*/  R2UR UR19, R19 ;  /* 0x00000000131372ca */ /* 0x000fe200000e0000 */
[----:B------:R-:W-:Y:S01]  /*bf80*/  UIADD3 UR8, UR8, 0x36180, URZ ;  /* 0x0003618008087890 */ /* 0x000fe2000fffe03f */
[----:B------:R-:W-:Y:S01]  /*bf90*/  ISETP.GT.AND P4, PT, R24, 0x1, PT ;  /* 0x000000011800780c */ /* 0x000fe20003f84270 */
[----:B------:R-:W-:Y:S01]  /*bfa0*/  UIADD3 UR16, UR16, 0x6180, URZ ;  /* 0x0000618010107890 */ /* 0x000fe2000fffe03f */
[C---:B------:R-:W-:Y:S01]  /*bfb0*/  ISETP.NE.AND P1, PT, R10.reuse, 0x6, PT ;  /* 0x000000060a00780c */ /* 0x040fe20003f25270 */
[----:B------:R-:W-:Y:S01]  /*bfc0*/  UMOV UR30, 0x0 ;  /* 0x00000000001e7882 */ /* 0x000fe20000000000 */
[----:B------:R-:W-:Y:S01]  /*bfd0*/  UMOV UR31, 0x10000000 ;  /* 0x10000000001f7882 */ /* 0x000fe20000000000 */
[----:B------:R-:W-:Y:S01]  /*bfe0*/  UMOV UR10, URZ ;  /* 0x0000003f000a7c82 */ /* 0x000fe20008000000 */
[----:B------:R-:W-:Y:S01]  /*bff0*/  UMOV UR9, UR25 ;  /* 0x0000001900097c82 */ /* 0x000fe20008000000 */
[----:B------:R-:W-:Y:S01]  /*c000*/  UMOV UR13, UR28 ;  /* 0x0000001c000d7c82 */ /* 0x000fe20008000000 */
[----:B------:R0:W-:Y:S01]  /*c010*/  UTMALDG.3D [UR24], [UR14], desc[UR30] ;  /* 0x00001e180e0075b4 */ /* 0x0001e20008011000 */
[----:B------:R-:W-:Y:S01]  /*c020*/  UMOV UR21, 0x30000 ;  /* 0x0003000000157882 */ /* 0x000fe20000000000 */
[----:B------:R-:W-:Y:S01]  /*c030*/  UMOV UR17, UR25 ;  /* 0x0000001900117c82 */ /* 0x000fe20008000000 */
[----:B------:R-:W-:Y:S01]  /*c040*/  UMOV UR20, UR28 ;  /* 0x0000001c00147c82 */ /* 0x000fe20008000000 */
[----:B------:R-:W-:Y:S01]  /*c050*/  SEL R18, RZ, 0x1, P1 ;  /* 0x00000001ff127807 */ /* 0x000fe20000800000 */
[----:B------:R-:W-:Y:S01]  /*c060*/  VIADD R25, R25, 0x1 ;  /* 0x0000000119197836 */ /* 0x000fe20000000000 */
[----:B------:R-:W-:Y:S01]  /*c070*/  SEL R10, R10, RZ, P1 ;  /* 0x000000ff0a0a7207 */ /* 0x000fe20000800000 */
[----:B------:R-:W-:Y:S01]  /*c080*/  VIADD R23, R23, 0x20 ;  /* 0x0000002017177836 */ /* 0x000fe20000000000 */
[----:B------:R0:W-:Y:S01]  /*c090*/  UTMALDG.4D [UR8], [UR22], desc[UR30] ;  /* 0x00001e08160075b4 */ /* 0x0001e20008019000 */
[----:B------:R-:W-:Y:S01]  /*c0a0*/  LOP3.LUT R5, R5, R18, RZ, 0x3c, !PT ;  /* 0x0000001205057212 */ /* 0x000fe200078e3cff */
[----:B------:R-:W-:Y:S01]  /*c0b0*/  VIADD R22, R22, 0x40 ;  /* 0x0000004016167836 */ /* 0x000fe20000000000 */
[----:B------:R0:W-:Y:S02]  /*c0c0*/  UTMALDG.3D.MULTICAST [UR16], [UR34], UR21, desc[UR30] ;  /* 0x00001e10220073b4 */ /* 0x0001e40008011815 */
[----:B0-----:R-:W-:Y:S05]  /*c0d0*/  @P4 BRA `(.L_x_293) ;  /* 0xfffffffc000c4947 */ /* 0x001fea000383ffff */
.L_x_289:
[----:B------:R-:W-:Y:S05]  /*c0e0*/  BSYNC B1 ;  /* 0x0000000000017941 */ /* 0x000fea0003800000 */
.L_x_288:
[----:B------:R-:W-:Y:S01]  /*c0f0*/  LOP3.LUT P5, RZ, R15, 0xff, RZ, 0xc0, !PT ;  /* 0x000000ff0fff7812 */ /* 0x000fe200078ac0ff */
[----:B------:R-:W-:Y:S01]  /*c100*/  VIADD R6, R13, UR6 ;  /* 0x000000060d067c36 */ /* 0x000fe20008000000 */
[----:B------:R-:W-:Y:S01]  /*c110*/  ULDC.64 UR8, c[0x0][0x750] ;  /* 0x0001d40000087ab9 */ /* 0x000fe20000000a00 */
[----:B------:R-:W-:Y:S01]  /*c120*/  IMAD.U32 R11, RZ, RZ, UR6 ;  /* 0x00000006ff0b7e24 */ /* 0x000fe2000f8e00ff */
[----:B------:R-:W-:Y:S01]  /*c130*/  UISETP.GE.U32.AND UP0, UPT, UR6, 0x6, UPT ;  /* 0x000000060600788c */ /* 0x000fe2000bf06070 */
[----:B------:R-:W-:Y:S01]  /*c140*/  BSSY B1, `(.L_x_294) ;  /* 0x000006c000017945 */ /* 0x000fe20003800000 */
[----:B------:R-:W-:Y:S02]  /*c150*/  ISETP.GT.U32.AND P1, PT, R6, 0x5, PT ;  /* 0x000000050600780c */ /* 0x000fe40003f24070 */
[----:B------:R-:W-:Y:S02]  /*c160*/  PRMT R15, RZ, 0x7610, R15 ;  /* 0x00007610ff0f7816 */ /* 0x000fe4000000000f */
[----:B------:R-:W-:-:S02]  /*c170*/  ISETP.LT.U32.AND P1, PT, R11, 0x6, P1 ;  /* 0x000000060b00780c */ /* 0x000fc40000f21070 */
[----:B------:R-:W-:Y:S01]  /*c180*/  PLOP3.LUT P4, PT, PT, PT, UP0, 0x80, 0x0 ;  /* 0x000000000000781c */ /* 0x000fe20003f8f008 */
[----:B------:R-:W0:Y:S01]  /*c190*/  @P5 S2R R5, SR_CgaCtaId ;  /* 0x0000000000055919 */ /* 0x000e220000008800 */
[----:B------:R-:W-:-:S04]  /*c1a0*/  @P5 MOV R4, 0x400 ;  /* 0x0000040000045802 */ /* 0x000fc80000000f00 */
[----:B0-----:R-:W-:Y:S01]  /*c1b0*/  @P5 LEA R10, R5, R4, 0x18 ;  /* 0x00000004050a5211 */ /* 0x001fe200078ec0ff */
[----:B------:R-:W-:-:S03]  /*c1c0*/  IMAD.WIDE.U32 R4, R6, -0x55555555, RZ ;  /* 0xaaaaaaab06047825 */ /* 0x000fc600078e00ff */
[----:B------:R0:W-:Y:S01]  /*c1d0*/  @P5 SYNCS.ARRIVE.TRANS64.A1T0 RZ, [R10+URZ+0x98], RZ ;  /* 0x000098ff0aff59a7 */ /* 0x0001e2000810003f */
[----:B------:R-:W-:Y:S01]  /*c1e0*/  IADD3 R2, P5, R2, R8, RZ ;  /* 0x0000000802027210 */ /* 0x000fe20007fbe0ff */
[----:B------:R-:W-:Y:S01]  /*c1f0*/  IMAD.MOV.U32 R4, RZ, RZ, -0x1 ;  /* 0xffffffffff047424 */ /* 0x000fe200078e00ff */
[----:B------:R-:W-:Y:S02]  /*c200*/  SHF.R.U32.HI R11, RZ, 0x2, R5 ;  /* 0x00000002ff0b7819 */ /* 0x000fe40000011605 */
[----:B------:R-:W-:Y:S01]  /*c210*/  SEL R5, RZ, 0x1, !P1 ;  /* 0x00000001ff057807 */ /* 0x000fe20004800000 */
[----:B------:R-:W-:Y:S01]  /*c220*/  IMAD.X R3, R3, 0x1, R0, P5 ;  /* 0x0000000103037824 */ /* 0x000fe200028e0600 */
[----:B------:R-:W-:Y:S01]  /*c230*/  ISETP.GE.U32.AND P1, PT, R2, UR8, PT ;  /* 0x0000000802007c0c */ /* 0x000fe2000bf26070 */
[----:B------:R-:W-:Y:S01]  /*c240*/  IMAD R13, R11, -0x6, R6 ;  /* 0xfffffffa0b0d7824 */ /* 0x000fe200078e0206 */
[----:B------:R-:W-:Y:S01]  /*c250*/  LOP3.LUT R12, R12, R5, RZ, 0x3c, !PT ;  /* 0x000000050c0c7212 */ /* 0x000fe200078e3cff */
[----:B------:R-:W-:Y:S01]  /*c260*/  IMAD.MOV.U32 R6, RZ, RZ, -0x1 ;  /* 0xffffffffff067424 */ /* 0x000fe200078e00ff */
[----:B------:R-:W-:Y:S01]  /*c270*/  ISETP.GE.U32.AND.EX P1, PT, R3, UR9, PT, P1 ;  /* 0x0000000903007c0c */ /* 0x000fe2000bf26110 */
[----:B------:R-:W-:Y:S01]  /*c280*/  IMAD.MOV.U32 R5, RZ, RZ, -0x1 ;  /* 0xffffffffff057424 */ /* 0x000fe200078e00ff */
[----:B------:R-:W-:-:S02]  /*c290*/  @P4 LOP3.LUT R12, R12, 0x1, R11, 0x78, !PT ;  /* 0x000000010c0c4812 */ /* 0x000fc400078e780b */
[----:B0-----:R-:W-:-:S09]  /*c2a0*/  PRMT R10, RZ, 0x7610, R10 ;  /* 0x00007610ff0a7816 */ /* 0x001fd2000000000a */
[----:B------:R-:W-:Y:S05]  /*c2b0*/  @P1 BRA `(.L_x_295) ;  /* 0x0000000400501947 */ /* 0x000fea0003800000 */
[----:B------:R-:W0:Y:S01]  /*c2c0*/  S2R R6, SR_CTAID.X ;  /* 0x0000000000067919 */ /* 0x000e220000002500 */
[----:B------:R-:W-:Y:S01]  /*c2d0*/  ULDC.64 UR8, c[0x0][0x728] ;  /* 0x0001ca0000087ab9 */ /* 0x000fe20000000a00 */
[----:B------:R-:W-:Y:S01]  /*c2e0*/  ULDC UR11, c[0x0][0x730] ;  /* 0x0001cc00000b7ab9 */ /* 0x000fe20000000800 */
[----:B------:R-:W-:Y:S01]  /*c2f0*/  ISETP.NE.U32.AND P1, PT, RZ, UR8, PT ;  /* 0x00000008ff007c0c */ /* 0x000fe2000bf25070 */
[----:B------:R-:W1:Y:S01]  /*c300*/  S2R R19, SR_CTAID.Y ;  /* 0x0000000000137919 */ /* 0x000e620000002600 */
[----:B------:R-:W-:Y:S01]  /*c310*/  ULDC UR12, c[0x0][0x150] ;  /* 0x00005400000c7ab9 */ /* 0x000fe20000000800 */
[----:B------:R-:W-:Y:S01]  /*c320*/  IMAD.MOV.U32 R4, RZ, RZ, R2 ;  /* 0x000000ffff047224 */ /* 0x000fe200078e0002 */
[----:B------:R-:W-:Y:S01]  /*c330*/  ISETP.NE.AND.EX P1, PT, RZ, UR9, PT, P1 ;  /* 0x00000009ff007c0c */ /* 0x000fe2000bf25310 */
[----:B------:R-:W-:Y:S01]  /*c340*/  IMAD.MOV.U32 R5, RZ, RZ, R3 ;  /* 0x000000ffff057224 */ /* 0x000fe200078e0003 */
[----:B0-----:R-:W-:-:S11]  /*c350*/  I2FP.F32.U32 R20, R6 ;  /* 0x0000000600147245 */ /* 0x001fd60000201000 */
[----:B------:R-:W-:Y:S05]  /*c360*/  @!P1 BRA `(.L_x_296) ;  /* 0x0000000000289947 */ /* 0x000fea0003800000 */
[----:B------:R-:W-:Y:S02]  /*c370*/  ULDC UR10, c[0x0][0x734] ;  /* 0x0001cd00000a7ab9 */ /* 0x000fe40000000800 */
[----:B------:R-:W-:-:S05]  /*c380*/  IADD3 R5, P1, R2, UR10, RZ ;  /* 0x0000000a02057c10 */ /* 0x000fca000ff3e0ff */
[----:B------:R-:W-:-:S04]  /*c390*/  IMAD.X R21, RZ, RZ, R3, P1 ;  /* 0x000000ffff157224 */ /* 0x000fc800008e0603 */
[----:B------:R-:W-:-:S04]  /*c3a0*/  IMAD.WIDE.U32 R10, R21, UR8, RZ ;  /* 0x00000008150a7c25 */ /* 0x000fc8000f8e00ff */
[----:B------:R-:W-:-:S04]  /*c3b0*/  IMAD.WIDE.U32 R10, P1, R5, UR9, R10 ;  /* 0x00000009050a7c25 */ /* 0x000fc8000f82000a */
[----:B------:R-:W-:-:S04]  /*c3c0*/  IMAD.WIDE.U32 R4, R5, UR8, RZ ;  /* 0x0000000805047c25 */ /* 0x000fc8000f8e00ff */
[----:B------:R-:W-:Y:S01]  /*c3d0*/  IMAD.MOV.U32 R4, RZ, RZ, R11 ;  /* 0x000000ffff047224 */ /* 0x000fe200078e000b */
[----:B------:R-:W-:Y:S01]  /*c3e0*/  IADD3 RZ, P4, R5, R10, RZ ;  /* 0x0000000a05ff7210 */ /* 0x000fe20007f9e0ff */
[----:B------:R-:W-:-:S04]  /*c3f0*/  IMAD.X R5, RZ, RZ, RZ, P1 ;  /* 0x000000ffff057224 */ /* 0x000fc800008e06ff */
[----:B------:R-:W-:-:S08]  /*c400*/  IMAD.WIDE.U32.X R4, R21, UR9, R4, P4 ;  /* 0x0000000915047c25 */ /* 0x000fd0000a0e0404 */
.L_x_296:
[--C-:B------:R-:W-:Y:S01]  /*c410*/  SHF.R.U64 R18, R4, UR11, R5.reuse ;  /* 0x0000000b04127c19 */ /* 0x100fe20008001205 */
[----:B------:R-:W-:Y:S01]  /*c420*/  FMUL R20, R20, UR12 ;  /* 0x0000000c14147c20 */ /* 0x000fe20008400000 */
[----:B------:R-:W0:Y:S01]  /*c430*/  LDC R21, c[0x0][0x144] ;  /* 0x00005100ff157b82 */ /* 0x000e220000000800 */
[----:B-1----:R-:W-:Y:S01]  /*c440*/  I2FP.F32.U32 R10, R19 ;  /* 0x00000013000a7245 */ /* 0x002fe20000201000 */
[----:B------:R-:W-:Y:S01]  /*c450*/  ULDC UR10, c[0x0][0x154] ;  /* 0x00005500000a7ab9 */ /* 0x000fe20000000800 */
[----:B------:R-:W-:Y:S01]  /*c460*/  SHF.R.U32.HI R4, RZ, UR11, R5 ;  /* 0x0000000bff047c19 */ /* 0x000fe20008011605 */
[----:B------:R-:W-:Y:S01]  /*c470*/  ULDC.64 UR8, c[0x0][0x720] ;  /* 0x0001c80000087ab9 */ /* 0x000fe20000000a00 */
[----:B------:R-:W-:Y:S01]  /*c480*/  IADD3 R5, P1, RZ, -R18, RZ ;  /* 0x80000012ff057210 */ /* 0x000fe20007f3e0ff */
[----:B------:R-:W1:Y:S01]  /*c490*/  F2I.U32.TRUNC.NTZ R20, R20 ;  /* 0x0000001400147305 */ /* 0x000e62000020f000 */
[----:B------:R-:W-:Y:S01]  /*c4a0*/  FMUL R10, R10, UR10 ;  /* 0x0000000a0a0a7c20 */ /* 0x000fe20008400000 */
[----:B------:R-:W2:Y:S01]  /*c4b0*/  LDC R22, c[0x0][0x148] ;  /* 0x00005200ff167b82 */ /* 0x000ea20000000800 */
[----:B------:R-:W-:Y:S01]  /*c4c0*/  ULDC.64 UR10, c[0x0][0x740] ;  /* 0x0001d000000a7ab9 */ /* 0x000fe20000000a00 */
[----:B------:R-:W-:Y:S01]  /*c4d0*/  IMAD.X R4, RZ, RZ, ~R4, P1 ;  /* 0x000000ffff047224 */ /* 0x000fe200008e0e04 */
[----:B------:R-:W-:-:S03]  /*c4e0*/  ISETP.NE.U32.AND P1, PT, RZ, UR10, PT ;  /* 0x0000000aff007c0c */ /* 0x000fc6000bf25070 */
[----:B------:R-:W-:Y:S01]  /*c4f0*/  IMAD R4, R4, UR8, RZ ;  /* 0x0000000804047c24 */ /* 0x000fe2000f8e02ff */
[----:B------:R-:W3:Y:S01]  /*c500*/  F2I.U32.TRUNC.NTZ R10, R10 ;  /* 0x0000000a000a7305 */ /* 0x000ee2000020f000 */
[----:B------:R-:W-:Y:S02]  /*c510*/  ISETP.NE.AND.EX P1, PT, RZ, UR11, PT, P1 ;  /* 0x0000000bff007c0c */ /* 0x000fe4000bf25310 */
[C---:B------:R-:W-:Y:S02]  /*c520*/  IMAD R11, R5.reuse, UR9, R4 ;  /* 0x00000009050b7c24 */ /* 0x040fe4000f8e0204 */
[----:B------:R-:W-:Y:S01]  /*c530*/  IMAD.WIDE.U32 R4, R5, UR8, R2 ;  /* 0x0000000805047c25 */ /* 0x000fe2000f8e0002 */
[----:B------:R-:W-:-:S03]  /*c540*/  ULDC UR8, c[0x0][0x718] ;  /* 0x0001c60000087ab9 */ /* 0x000fc60000000800 */
[----:B-1----:R-:W-:Y:S02]  /*c550*/  IMAD.MOV R20, RZ, RZ, -R20 ;  /* 0x000000ffff147224 */ /* 0x002fe400078e0a14 */
[----:B------:R-:W-:Y:S02]  /*c560*/  IMAD.IADD R5, R5, 0x1, R11 ;  /* 0x0000000105057824 */ /* 0x000fe400078e020b */
[----:B0-----:R-:W-:-:S03]  /*c570*/  IMAD R6, R21, R20, R6 ;  /* 0x0000001415067224 */ /* 0x001fc600078e0206 */
[--C-:B------:R-:W-:Y:S01]  /*c580*/  SHF.R.U64 R20, R4, UR8, R5.reuse ;  /* 0x0000000804147c19 */ /* 0x100fe20008001205 */
[----:B---3--:R-:W-:Y:S01]  /*c590*/  IMAD.MOV R4, RZ, RZ, -R10 ;  /* 0x000000ffff047224 */ /* 0x008fe200078e0a0a */
[----:B------:R-:W-:Y:S01]  /*c5a0*/  SHF.R.U32.HI R5, RZ, UR8, R5 ;  /* 0x00000008ff057c19 */ /* 0x000fe20008011605 */
[----:B------:R-:W-:Y:S02]  /*c5b0*/  ULDC UR8, c[0x0][0x708] ;  /* 0x0001c20000087ab9 */ /* 0x000fe40000000800 */
[----:B--2---:R-:W-:Y:S01]  /*c5c0*/  @P3 IMAD R6, R22, R4, R19 ;  /* 0x0000000416063224 */ /* 0x004fe200078e0213 */
[--C-:B------:R-:W-:Y:S02]  /*c5d0*/  SHF.R.U64 R22, R20, UR8, R5.reuse ;  /* 0x0000000814167c19 */ /* 0x100fe40008001205 */
[----:B------:R-:W-:Y:S01]  /*c5e0*/  SHF.R.U32.HI R5, RZ, UR8, R5 ;  /* 0x00000008ff057c19 */ /* 0x000fe20008011605 */
[----:B------:R-:W-:-:S03]  /*c5f0*/  ULDC UR8, c[0x0][0x758] ;  /* 0x0001d60000087ab9 */ /* 0x000fc60000000800 */
[--C-:B------:R-:W-:Y:S02]  /*c600*/  SHF.R.U64 R19, R22, UR8, R5.reuse ;  /* 0x0000000816137c19 */ /* 0x100fe40008001205 */
[----:B------:R-:W-:-:S03]  /*c610*/  SHF.R.U32.HI R21, RZ, UR8, R5 ;  /* 0x00000008ff157c19 */ /* 0x000fc60008011605 */
[----:B------:R-:W-:Y:S02]  /*c620*/  IMAD.MOV.U32 R10, RZ, RZ, R19 ;  /* 0x000000ffff0a7224 */ /* 0x000fe400078e0013 */
[----:B------:R-:W-:Y:S01]  /*c630*/  IMAD.MOV.U32 R5, RZ, RZ, R21 ;  /* 0x000000ffff057224 */ /* 0x000fe200078e0015 */
[----:B------:R-:W-:Y:S06]  /*c640*/  @!P1 BRA `(.L_x_297) ;  /* 0x00000000002c9947 */ /* 0x000fec0003800000 */
        /* <DEDUP_REMOVED lines=9> */
[----:B------:R-:W-:-:S04]  /*c6e0*/  IMAD.WIDE.U32.X R4, R21, UR11, R4, P4 ;  /* 0x0000000b15047c25 */ /* 0x000fc8000a0e0404 */
[----:B------:R-:W-:-:S07]  /*c6f0*/  IMAD.MOV.U32 R10, RZ, RZ, R4 ;  /* 0x000000ffff0a7224 */ /* 0x000fce00078e0004 */
.L_x_297:
[----:B------:R-:W-:Y:S01]  /*c700*/  ULDC UR8, c[0x0][0x748] ;  /* 0x0001d20000087ab9 */ /* 0x000fe20000000800 */
[----:B------:R-:W-:Y:S01]  /*c710*/  LOP3.LUT R4, R22, UR7, RZ, 0xc0, !PT ;  /* 0x0000000716047c12 */ /* 0x000fe2000f8ec0ff */
[----:B------:R-:W-:Y:S01]  /*c720*/  ULDC UR9, c[0x0][0x710] ;  /* 0x0001c40000097ab9 */ /* 0x000fe20000000800 */
[----:B------:R-:W-:Y:S01]  /*c730*/  SHF.R.U64 R5, R10, UR8, R5 ;  /* 0x000000080a057c19 */ /* 0x000fe20008001205 */
[----:B------:R-:W-:Y:S01]  /*c740*/  ULDC UR8, c[0x0][0x738] ;  /* 0x0001ce0000087ab9 */ /* 0x000fe20000000800 */
[----:B------:R-:W-:-:S03]  /*c750*/  LOP3.LUT R20, R20, UR4, RZ, 0xc0, !PT ;  /* 0x0000000414147c12 */ /* 0x000fc6000f8ec0ff */
[----:B------:R-:W-:Y:S02]  /*c760*/  IMAD.MOV R10, RZ, RZ, -R5 ;  /* 0x000000ffff0a7224 */ /* 0x000fe400078e0a05 */
[----:B------:R-:W-:Y:S02]  /*c770*/  IMAD R5, R5, UR5, R4 ;  /* 0x0000000505057c24 */ /* 0x000fe4000f8e0204 */
[----:B------:R-:W-:Y:S01]  /*c780*/  IMAD R19, R10, UR8, R19 ;  /* 0x000000080a137c24 */ /* 0x000fe2000f8e0213 */
[----:B------:R-:W-:Y:S01]  /*c790*/  ULDC UR8, c[0x0][0x700] ;  /* 0x0001c00000087ab9 */ /* 0x000fe20000000800 */
[----:B------:R-:W-:Y:S02]  /*c7a0*/  IMAD R6, R5, UR9, R6 ;  /* 0x0000000905067c24 */ /* 0x000fe4000f8e0206 */
[----:B------:R-:W-:Y:S02]  /*c7b0*/  IMAD R19, R19, UR8, R20 ;  /* 0x0000000813137c24 */ /* 0x000fe4000f8e0214 */
[----:B------:R-:W-:-:S02]  /*c7c0*/  IMAD.MOV.U32 R10, RZ, RZ, 0x1 ;  /* 0x00000001ff0a7424 */ /* 0x000fc400078e00ff */
[----:B------:R-:W-:Y:S01]  /*c7d0*/  IMAD.MOV.U32 R4, RZ, RZ, R18 ;  /* 0x000000ffff047224 */ /* 0x000fe200078e0012 */
[----:B------:R-:W-:Y:S02]  /*c7e0*/  SEL R5, R19, R6, !P3 ;  /* 0x0000000613057207 */ /* 0x000fe40005800000 */
[----:B------:R-:W-:-:S07]  /*c7f0*/  SEL R6, R6, R19, !P3 ;  /* 0x0000001306067207 */ /* 0x000fce0005800000 */
.L_x_295:
[----:B------:R-:W-:Y:S05]  /*c800*/  BSYNC B1 ;  /* 0x0000000000017941 */ /* 0x000fea0003800000 */
.L_x_294:
[----:B------:R-:W-:-:S13]  /*c810*/  LOP3.LUT P1, RZ, R10, 0xff, RZ, 0xc0, !PT ;  /* 0x000000ff0aff7812 */ /* 0x000fda000782c0ff */
[----:B------:R-:W-:Y:S05]  /*c820*/  @P1 BRA `(.L_x_298) ;  /* 0xfffffff400001947 */ /* 0x000fea000383ffff */
[----:B------:R-:W-:Y:S05]  /*c830*/  BSYNC B0 ;  /* 0x0000000000007941 */ /* 0x000fea0003800000 */
.L_x_286:
[----:B------:R-:W-:-:S03]  /*c840*/  UMOV UR8, 0xffffffff ;  /* 0xffffffff00087882 */ /* 0x000fc60000000000 */
[----:B------:R-:W-:Y:S05]  /*c850*/  BRA.DIV UR8, `(.L_x_299) ;  /* 0x00000006087c7947 */ /* 0x000fea000b800000 */
[----:B------:R-:W-:-:S13]  /*c860*/  ELECT P0, URZ, PT ;  /* 0x00000000003f782f */ /* 0x000fda0003800000 */
.L_x_317:
[----:B------:R-:W-:Y:S04]  /*c870*/  BSSY B0, `(.L_x_300) ;  /* 0x000003d000007945 */ /* 0x000fe80003800000 */
[----:B------:R-:W-:Y:S05]  /*c880*/  @!P0 BRA `(.L_x_301) ;  /* 0x0000000000ec8947 */ /* 0x000fea0003800000 */
[----:B------:R-:W-:-:S04]  /*c890*/  LOP3.LUT R7, R7, 0x2, RZ, 0xfc, !PT ;  /* 0x0000000207077812 */ /* 0x000fc800078efcff */
[----:B------:R-:W-:-:S13]  /*c8a0*/  ISETP.NE.AND P0, PT, R7, 0x3, PT ;  /* 0x000000030700780c */ /* 0x000fda0003f05270 */
[----:B------:R-:W-:Y:S05]  /*c8b0*/  @!P0 BRA `(.L_x_302) ;  /* 0x0000000000048947 */ /* 0x000fea0003800000 */
[----:B------:R-:W-:Y:S01]  /*c8c0*/  BPT.TRAP 0x1 ;  /* 0x000000040000795c */ /* 0x000fe20000300000 */
.L_x_302:
[----:B------:R-:W0:Y:S01]  /*c8d0*/  S2R R3, SR_CgaCtaId ;  /* 0x0000000000037919 */ /* 0x000e220000008800 */
[----:B------:R-:W-:Y:S02]  /*c8e0*/  MOV R0, 0x400 ;  /* 0x0000040000007802 */ /* 0x000fe40000000f00 */
[----:B------:R-:W-:Y:S02]  /*c8f0*/  SHF.L.U32 R2, R12, 0x1f, RZ ;  /* 0x0000001f0c027819 */ /* 0x000fe400000006ff */
[----:B0-----:R-:W-:-:S05]  /*c900*/  LEA R0, R3, R0, 0x18 ;  /* 0x0000000003007211 */ /* 0x001fca00078ec0ff */
[----:B------:R-:W-:-:S04]  /*c910*/  VIADD R0, R0, 0x30 ;  /* 0x0000003000007836 */ /* 0x000fc80000000000 */
[C---:B------:R-:W-:Y:S02]  /*c920*/  IMAD R5, R13.reuse, 0x8, R0 ;  /* 0x000000080d057824 */ /* 0x040fe400078e0200 */
[----:B------:R-:W-:Y:S02]  /*c930*/  VIADD R13, R13, 0x1 ;  /* 0x000000010d0d7836 */ /* 0x000fe40000000000 */
[----:B------:R-:W0:Y:S03]  /*c940*/  SYNCS.PHASECHK.TRANS64.TRYWAIT P0, [R5+URZ], R2 ;  /* 0x00000002050075a7 */ /* 0x000e26000800017f */
[----:B------:R-:W-:-:S04]  /*c950*/  ISETP.NE.AND P1, PT, R13, 0x6, PT ;  /* 0x000000060d00780c */ /* 0x000fc80003f25270 */
[----:B------:R-:W-:Y:S02]  /*c960*/  SEL R3, RZ, 0x1, P1 ;  /* 0x00000001ff037807 */ /* 0x000fe40000800000 */
[----:B------:R-:W-:Y:S02]  /*c970*/  SEL R13, R13, RZ, P1 ;  /* 0x000000ff0d0d7207 */ /* 0x000fe40000800000 */
[----:B------:R-:W-:-:S03]  /*c980*/  LOP3.LUT R12, R12, R3, RZ, 0x3c, !PT ;  /* 0x000000030c0c7212 */ /* 0x000fc600078e3cff */
[----:B------:R-:W-:Y:S01]  /*c990*/  IMAD R7, R13, 0x8, R0 ;  /* 0x000000080d077824 */ /* 0x000fe200078e0200 */
[----:B------:R-:W-:Y:S01]  /*c9a0*/  SHF.L.U32 R4, R12, 0x1f, RZ ;  /* 0x0000001f0c047819 */ /* 0x000fe200000006ff */
[----:B0-----:R-:W-:Y:S06]  /*c9b0*/  @!P0 BRA `(.L_x_303) ;  /* 0x0000000400488947 */ /* 0x001fec0003800000 */
.L_x_318:
[----:B------:R-:W1:Y:S01]  /*c9c0*/  SYNCS.PHASECHK.TRANS64.TRYWAIT P0, [R7+URZ], R4 ;  /* 0x00000004070075a7 */ /* 0x000e62000800017f */
[----:B0-----:R-:W-:-:S05]  /*c9d0*/  VIADD R2, R13, 0x1 ;  /* 0x000000010d027836 */ /* 0x001fca0000000000 */
[----:B------:R-:W-:-:S04]  /*c9e0*/  ISETP.NE.AND P1, PT, R2, 0x6, PT ;  /* 0x000000060200780c */ /* 0x000fc80003f25270 */
[----:B------:R-:W-:Y:S02]  /*c9f0*/  SEL R3, RZ, 0x1, P1 ;  /* 0x00000001ff037807 */ /* 0x000fe40000800000 */
[----:B------:R-:W-:Y:S02]  /*ca00*/  SEL R9, R2, RZ, P1 ;  /* 0x000000ff02097207 */ /* 0x000fe40000800000 */
[----:B------:R-:W-:-:S03]  /*ca10*/  LOP3.LUT R12, R12, R3, RZ, 0x3c, !PT ;  /* 0x000000030c0c7212 */ /* 0x000fc600078e3cff */
[----:B------:R-:W-:Y:S01]  /*ca20*/  IMAD R6, R9, 0x8, R0 ;  /* 0x0000000809067824 */ /* 0x000fe200078e0200 */
[----:B------:R-:W-:Y:S01]  /*ca30*/  SHF.L.U32 R5, R12, 0x1f, RZ ;  /* 0x0000001f0c057819 */ /* 0x000fe200000006ff */
[----:B-1----:R-:W-:Y:S06]  /*ca40*/  @!P0 BRA `(.L_x_304) ;  /* 0x0000000400388947 */ /* 0x002fec0003800000 */
.L_x_319:
[----:B------:R-:W1:Y:S01]  /*ca50*/  SYNCS.PHASECHK.TRANS64.TRYWAIT P0, [R6+URZ], R5 ;  /* 0x00000005060075a7 */ /* 0x000e62000800017f */
[----:B------:R-:W-:-:S05]  /*ca60*/  VIADD R2, R9, 0x1 ;  /* 0x0000000109027836 */ /* 0x000fca0000000000 */
[----:B------:R-:W-:-:S04]  /*ca70*/  ISETP.NE.AND P1, PT, R2, 0x6, PT ;  /* 0x000000060200780c */ /* 0x000fc80003f25270 */
[----:B------:R-:W-:Y:S02]  /*ca80*/  SEL R3, RZ, 0x1, P1 ;  /* 0x00000001ff037807 */ /* 0x000fe40000800000 */
[----:B0-----:R-:W-:Y:S02]  /*ca90*/  SEL R7, R2, RZ, P1 ;  /* 0x000000ff02077207 */ /* 0x001fe40000800000 */
[----:B------:R-:W-:-:S03]  /*caa0*/  LOP3.LUT R12, R12, R3, RZ, 0x3c, !PT ;  /* 0x000000030c0c7212 */ /* 0x000fc600078e3cff */
[----:B------:R-:W-:Y:S01]  /*cab0*/  IMAD R9, R7, 0x8, R0 ;  /* 0x0000000807097824 */ /* 0x000fe200078e0200 */
[----:B------:R-:W-:Y:S01]  /*cac0*/  SHF.L.U32 R4, R12, 0x1f, RZ ;  /* 0x0000001f0c047819 */ /* 0x000fe200000006ff */
[----:B-1----:R-:W-:Y:S06]  /*cad0*/  @!P0 BRA `(.L_x_305) ;  /* 0x0000000400288947 */ /* 0x002fec0003800000 */
.L_x_320:
[----:B------:R-:W1:Y:S01]  /*cae0*/  SYNCS.PHASECHK.TRANS64.TRYWAIT P0, [R9+URZ], R4 ;  /* 0x00000004090075a7 */ /* 0x000e62000800017f */
[----:B------:R-:W-:-:S05]  /*caf0*/  VIADD R2, R7, 0x1 ;  /* 0x0000000107027836 */ /* 0x000fca0000000000 */
[----:B------:R-:W-:-:S04]  /*cb00*/  ISETP.NE.AND P1, PT, R2, 0x6, PT ;  /* 0x000000060200780c */ /* 0x000fc80003f25270 */
[----:B------:R-:W-:Y:S02]  /*cb10*/  SEL R3, RZ, 0x1, P1 ;  /* 0x00000001ff037807 */ /* 0x000fe40000800000 */
[----:B------:R-:W-:Y:S02]  /*cb20*/  SEL R7, R2, RZ, P1 ;  /* 0x000000ff02077207 */ /* 0x000fe40000800000 */
[----:B------:R-:W-:-:S03]  /*cb30*/  LOP3.LUT R11, R12, R3, RZ, 0x3c, !PT ;  /* 0x000000030c0b7212 */ /* 0x000fc600078e3cff */
[----:B0-----:R-:W-:Y:S01]  /*cb40*/  IMAD R6, R7, 0x8, R0 ;  /* 0x0000000807067824 */ /* 0x001fe200078e0200 */
[----:B------:R-:W-:Y:S01]  /*cb50*/  SHF.L.U32 R5, R11, 0x1f, RZ ;  /* 0x0000001f0b057819 */ /* 0x000fe200000006ff */
[----:B-1----:R-:W-:Y:S06]  /*cb60*/  @!P0 BRA `(.L_x_306) ;  /* 0x0000000400188947 */ /* 0x002fec0003800000 */
.L_x_321:
[----:B------:R-:W1:Y:S01]  /*cb70*/  SYNCS.PHASECHK.TRANS64.TRYWAIT P0, [R6+URZ], R5 ;  /* 0x00000005060075a7 */ /* 0x000e62000800017f */
[----:B------:R-:W-:-:S05]  /*cb80*/  VIADD R2, R7, 0x1 ;  /* 0x0000000107027836 */ /* 0x000fca0000000000 */
[----:B------:R-:W-:-:S04]  /*cb90*/  ISETP.NE.AND P1, PT, R2, 0x6, PT ;  /* 0x000000060200780c */ /* 0x000fc80003f25270 */
[----:B0-----:R-:W-:Y:S02]  /*cba0*/  SEL R4, RZ, 0x1, P1 ;  /* 0x00000001ff047807 */ /* 0x001fe40000800000 */
[----:B------:R-:W-:Y:S02]  /*cbb0*/  SEL R3, R2, RZ, P1 ;  /* 0x000000ff02037207 */ /* 0x000fe40000800000 */
[----:B------:R-:W-:Y:S01]  /*cbc0*/  LOP3.LUT R4, R11, R4, RZ, 0x3c, !PT ;  /* 0x000000040b047212 */ /* 0x000fe200078e3cff */
[----:B-1----:R-:W-:Y:S06]  /*cbd0*/  @!P0 BRA `(.L_x_307) ;  /* 0x0000000400108947 */ /* 0x002fec0003800000 */
.L_x_322:
[----:B------:R-:W-:Y:S01]  /*cbe0*/  IMAD R3, R3, 0x8, R0 ;  /* 0x0000000803037824 */ /* 0x000fe200078e0200 */
[----:B------:R-:W-:-:S07]  /*cbf0*/  SHF.L.U32 R0, R4, 0x1f, RZ ;  /* 0x0000001f04007819 */ /* 0x000fce00000006ff */
.L_x_308:
[----:B-1----:R1:W2:Y:S02]  /*cc00*/  SYNCS.PHASECHK.TRANS64.TRYWAIT P0, [R3+URZ], R0 ;  /* 0x00000000030075a7 */ /* 0x0022a4000800017f */
[----:B--2---:R-:W-:Y:S05]  /*cc10*/  @!P0 NANOSLEEP.SYNCS 0x989680 ;  /* 0x009896800000895d */ /* 0x004fea0003900000 */
[----:B------:R-:W2:Y:S02]  /*cc20*/  @!P0 SYNCS.PHASECHK.TRANS64 P0, [R3+URZ], R0 ;  /* 0x00000000030085a7 */ /* 0x000ea4000800007f */
[----:B--2---:R-:W-:Y:S05]  /*cc30*/  @!P0 BRA `(.L_x_308) ;  /* 0xfffffffc00f08947 */ /* 0x004fea000383ffff */
.L_x_301:
[----:B------:R-:W-:Y:S05]  /*cc40*/  BSYNC B0 ;  /* 0x0000000000007941 */ /* 0x000fea0003800000 */
.L_x_300:
[----:B------:R-:W-:Y:S05]  /*cc50*/  EXIT ;  /* 0x000000000000794d */ /* 0x000fea0003800000 */
.L_x_19:
[----:B0-----:R-:W-:-:S04]  /*cc60*/  IMAD.U32 R22, RZ, RZ, UR8 ;  /* 0x00000008ff167e24 */ /* 0x001fc8000f8e00ff */
[----:B------:R0:W1:Y:S03]  /*cc70*/  SYNCS.PHASECHK.TRANS64.TRYWAIT P0, [R22+URZ+-0x8], R21 ;  /* 0xfffff815160075a7 */ /* 0x000066000800017f */
[----:B-1----:R-:W-:Y:S05]  /*cc80*/  @!P0 NANOSLEEP.SYNCS 0x989680 ;  /* 0x009896800000895d */ /* 0x002fea0003900000 */
[----:B------:R-:W1:Y:S02]  /*cc90*/  @!P0 SYNCS.PHASECHK.TRANS64 P0, [R22+URZ+-0x8], R21 ;  /* 0xfffff815160085a7 */ /* 0x000e64000800007f */
[----:B-1----:R-:W-:Y:S05]  /*cca0*/  @!P0 BRA `(.L_x_19) ;  /* 0xfffffffc00ec8947 */ /* 0x002fea000383ffff */
[----:B------:R-:W-:Y:S05]  /*ccb0*/  BRA `(.L_x_309) ;  /* 0xffffff48009c7947 */ /* 0x000fea000383ffff */
.L_x_24:
[----:B-1----:R-:W-:-:S04]  /*ccc0*/  IMAD.U32 R153, RZ, RZ, UR11 ;  /* 0x0000000bff997e24 */ /* 0x002fc8000f8e00ff */
[----:B------:R1:W4:Y:S03]  /*ccd0*/  SYNCS.PHASECHK.TRANS64.TRYWAIT P0, [R153+URZ], R152 ;  /* 0x00000098990075a7 */ /* 0x000326000800017f */
[----:B----4-:R-:W-:Y:S05]  /*cce0*/  @!P0 NANOSLEEP.SYNCS 0x989680 ;  /* 0x009896800000895d */ /* 0x010fea0003900000 */
[----:B------:R-:W4:Y:S02]  /*ccf0*/  @!P0 SYNCS.PHASECHK.TRANS64 P0, [R153+URZ], R152 ;  /* 0x00000098990085a7 */ /* 0x000f24000800007f */
[----:B----4-:R-:W-:Y:S05]  /*cd00*/  @!P0 BRA `(.L_x_24) ;  /* 0xfffffffc00ec8947 */ /* 0x010fea000383ffff */
[----:B------:R-:W-:Y:S05]  /*cd10*/  BRA `(.L_x_23) ;  /* 0xffffff4c00d07947 */ /* 0x000fea000383ffff */
.L_x_28:
[----:B0-----:R-:W-:-:S04]  /*cd20*/  IMAD.U32 R22, RZ, RZ, UR8 ;  /* 0x00000008ff167e24 */ /* 0x001fc8000f8e00ff */
[----:B------:R0:W1:Y:S03]  /*cd30*/  SYNCS.PHASECHK.TRANS64.TRYWAIT P0, [R22+URZ+0x8], R21 ;  /* 0x00000815160075a7 */ /* 0x000066000800017f */
[----:B-1----:R-:W-:Y:S05]  /*cd40*/  @!P0 NANOSLEEP.SYNCS 0x989680 ;  /* 0x009896800000895d */ /* 0x002fea0003900000 */
[----:B------:R-:W1:Y:S02]  /*cd50*/  @!P0 SYNCS.PHASECHK.TRANS64 P0, [R22+URZ+0x8], R21 ;  /* 0x00000815160085a7 */ /* 0x000e64000800007f */
[----:B-1----:R-:W-:Y:S05]  /*cd60*/  @!P0 BRA `(.L_x_28) ;  /* 0xfffffffc00ec8947 */ /* 0x002fea000383ffff */
[----:B------:R-:W-:Y:S05]  /*cd70*/  BRA `(.L_x_310) ;  /* 0xffffff5000b07947 */ /* 0x000fea000383ffff */
.L_x_287:
[----:B------:R-:W-:Y:S01]  /*cd80*/  BSSY B1, `(.L_x_311) ;  /* 0x0000006000017945 */ /* 0x000fe20003800000 */
[----:B------:R-:W-:-:S07]  /*cd90*/  IMAD.MOV.U32 R10, RZ, RZ, -0x1 ;  /* 0xffffffffff0a7424 */ /* 0x000fce00078e00ff */
[----:B------:R-:W-:Y:S05]  /*cda0*/  WARPSYNC.COLLECTIVE R10, `(.L_x_312) ;  /* 0x000000000a0c7348 */ /* 0x000fea0003c00000 */
[----:B------:R-:W-:Y:S02]  /*cdb0*/  ELECT P1, UR62, PT ;  /* 0x00000000003e782f */ /* 0x000fe40003820000 */
[----:B------:R-:W-:Y:S01]  /*cdc0*/  MOV R10, UR62 ;  /* 0x0000003e000a7c02 */ /* 0x000fe20008000f00 */
[----:B------:R-:W-:Y:S10]  /*cdd0*/  ENDCOLLECTIVE ;  /* 0x000000000000791b */ /* 0x000ff40003800000 */
.L_x_312:
[----:B------:R-:W-:Y:S05]  /*cde0*/  BSYNC B1 ;  /* 0x0000000000017941 */ /* 0x000fea0003800000 */
.L_x_311:
[----:B------:R-:W-:Y:S05]  /*cdf0*/  BRA `(.L_x_313) ;  /* 0xffffffec00987947 */ /* 0x000fea000383ffff */
.L_x_290:
[----:B-1----:R1:W2:Y:S02]  /*ce00*/  SYNCS.PHASECHK.TRANS64.TRYWAIT P1, [R20+URZ+0x30], R11 ;  /* 0x0000300b140075a7 */ /* 0x0022a4000802017f */
[----:B--2---:R-:W-:Y:S05]  /*ce10*/  @!P1 NANOSLEEP.SYNCS 0x989680 ;  /* 0x009896800000995d */ /* 0x004fea0003900000 */
[----:B------:R-:W2:Y:S02]  /*ce20*/  @!P1 SYNCS.PHASECHK.TRANS64 P1, [R20+URZ+0x30], R11 ;  /* 0x0000300b140095a7 */ /* 0x000ea4000802007f */
[----:B--2---:R-:W-:Y:S05]  /*ce30*/  @!P1 BRA `(.L_x_290) ;  /* 0xfffffffc00f09947 */ /* 0x004fea000383ffff */
[----:B------:R-:W-:Y:S05]  /*ce40*/  BRA `(.L_x_314) ;  /* 0xffffffec00d07947 */ /* 0x000fea000383ffff */
.L_x_299:
[----:B------:R-:W-:Y:S01]  /*ce50*/  BSSY B0, `(.L_x_315) ;  /* 0x0000006000007945 */ /* 0x000fe20003800000 */
[----:B------:R-:W-:-:S07]  /*ce60*/  IMAD.MOV.U32 R10, RZ, RZ, -0x1 ;  /* 0xffffffffff0a7424 */ /* 0x000fce00078e00ff */
[----:B------:R-:W-:Y:S05]  /*ce70*/  WARPSYNC.COLLECTIVE R10, `(.L_x_316) ;  /* 0x000000000a0c7348 */ /* 0x000fea0003c00000 */
[----:B------:R-:W-:Y:S02]  /*ce80*/  ELECT P1, UR62, PT ;  /* 0x00000000003e782f */ /* 0x000fe40003820000 */
[----:B------:R-:W-:Y:S01]  /*ce90*/  MOV R10, UR62 ;  /* 0x0000003e000a7c02 */ /* 0x000fe20008000f00 */
[----:B------:R-:W-:Y:S10]  /*cea0*/  ENDCOLLECTIVE ;  /* 0x000000000000791b */ /* 0x000ff40003800000 */
.L_x_316:
[----:B------:R-:W-:Y:S05]  /*ceb0*/  BSYNC B0 ;  /* 0x0000000000007941 */ /* 0x000fea0003800000 */
.L_x_315:
[----:B------:R-:W-:Y:S01]  /*cec0*/  PLOP3.LUT P0, PT, P1, PT, PT, 0x80, 0x0 ;  /* 0x000000000000781c */ /* 0x000fe20000f0f070 */
[----:B------:R-:W-:-:S12]  /*ced0*/  BRA `(.L_x_317) ;  /* 0xfffffff800647947 */ /* 0x000fd8000383ffff */
.L_x_303:
[----:B0-----:R0:W1:Y:S02]  /*cee0*/  SYNCS.PHASECHK.TRANS64.TRYWAIT P0, [R5+URZ], R2 ;  /* 0x00000002050075a7 */ /* 0x001064000800017f */
[----:B-1----:R-:W-:Y:S05]  /*cef0*/  @!P0 NANOSLEEP.SYNCS 0x989680 ;  /* 0x009896800000895d */ /* 0x002fea0003900000 */
[----:B------:R-:W1:Y:S02]  /*cf00*/  @!P0 SYNCS.PHASECHK.TRANS64 P0, [R5+URZ], R2 ;  /* 0x00000002050085a7 */ /* 0x000e64000800007f */
[----:B-1----:R-:W-:Y:S05]  /*cf10*/  @!P0 BRA `(.L_x_303) ;  /* 0xfffffffc00f08947 */ /* 0x002fea000383ffff */
[----:B------:R-:W-:Y:S05]  /*cf20*/  BRA `(.L_x_318) ;  /* 0xfffffff800a47947 */ /* 0x000fea000383ffff */
.L_x_304:
[----:B0-----:R0:W1:Y:S02]  /*cf30*/  SYNCS.PHASECHK.TRANS64.TRYWAIT P0, [R7+URZ], R4 ;  /* 0x00000004070075a7 */ /* 0x001064000800017f */
[----:B-1----:R-:W-:Y:S05]  /*cf40*/  @!P0 NANOSLEEP.SYNCS 0x989680 ;  /* 0x009896800000895d */ /* 0x002fea0003900000 */
[----:B------:R-:W1:Y:S02]  /*cf50*/  @!P0 SYNCS.PHASECHK.TRANS64 P0, [R7+URZ], R4 ;  /* 0x00000004070085a7 */ /* 0x000e64000800007f */
[----:B-1----:R-:W-:Y:S05]  /*cf60*/  @!P0 BRA `(.L_x_304) ;  /* 0xfffffffc00f08947 */ /* 0x002fea000383ffff */
[----:B------:R-:W-:Y:S05]  /*cf70*/  BRA `(.L_x_319) ;  /* 0xfffffff800b47947 */ /* 0x000fea000383ffff */
.L_x_305:
[----:B0-----:R0:W1:Y:S02]  /*cf80*/  SYNCS.PHASECHK.TRANS64.TRYWAIT P0, [R6+URZ], R5 ;  /* 0x00000005060075a7 */ /* 0x001064000800017f */
[----:B-1----:R-:W-:Y:S05]  /*cf90*/  @!P0 NANOSLEEP.SYNCS 0x989680 ;  /* 0x009896800000895d */ /* 0x002fea0003900000 */
[----:B------:R-:W1:Y:S02]  /*cfa0*/  @!P0 SYNCS.PHASECHK.TRANS64 P0, [R6+URZ], R5 ;  /* 0x00000005060085a7 */ /* 0x000e64000800007f */
[----:B-1----:R-:W-:Y:S05]  /*cfb0*/  @!P0 BRA `(.L_x_305) ;  /* 0xfffffffc00f08947 */ /* 0x002fea000383ffff */
[----:B------:R-:W-:Y:S05]  /*cfc0*/  BRA `(.L_x_320) ;  /* 0xfffffff800c47947 */ /* 0x000fea000383ffff */
.L_x_306:
[----:B0-----:R0:W1:Y:S02]  /*cfd0*/  SYNCS.PHASECHK.TRANS64.TRYWAIT P0, [R9+URZ], R4 ;  /* 0x00000004090075a7 */ /* 0x001064000800017f */
[----:B-1----:R-:W-:Y:S05]  /*cfe0*/  @!P0 NANOSLEEP.SYNCS 0x989680 ;  /* 0x009896800000895d */ /* 0x002fea0003900000 */
[----:B------:R-:W1:Y:S02]  /*cff0*/  @!P0 SYNCS.PHASECHK.TRANS64 P0, [R9+URZ], R4 ;  /* 0x00000004090085a7 */ /* 0x000e64000800007f */
[----:B-1----:R-:W-:Y:S05]  /*d000*/  @!P0 BRA `(.L_x_306) ;  /* 0xfffffffc00f08947 */ /* 0x002fea000383ffff */
[----:B------:R-:W-:Y:S05]  /*d010*/  BRA `(.L_x_321) ;  /* 0xfffffff800d47947 */ /* 0x000fea000383ffff */
.L_x_307:
[----:B0-----:R0:W1:Y:S02]  /*d020*/  SYNCS.PHASECHK.TRANS64.TRYWAIT P0, [R6+URZ], R5 ;  /* 0x00000005060075a7 */ /* 0x001064000800017f */
[----:B-1----:R-:W-:Y:S05]  /*d030*/  @!P0 NANOSLEEP.SYNCS 0x989680 ;  /* 0x009896800000895d */ /* 0x002fea0003900000 */
[----:B------:R-:W1:Y:S02]  /*d040*/  @!P0 SYNCS.PHASECHK.TRANS64 P0, [R6+URZ], R5 ;  /* 0x00000005060085a7 */ /* 0x000e64000800007f */
[----:B-1----:R-:W-:Y:S05]  /*d050*/  @!P0 BRA `(.L_x_307) ;  /* 0xfffffffc00f08947 */ /* 0x002fea000383ffff */
[----:B------:R-:W-:Y:S05]  /*d060*/  BRA `(.L_x_322) ;  /* 0xfffffff800dc7947 */ /* 0x000fea000383ffff */
.L_x_323:
[----:B------:R-:W-:-:S00]  /*d070*/  BRA `(.L_x_323) ;  /* 0xfffffffc00fc7947 */ /* 0x000fc0000383ffff */
[----:B------:R-:W-:-:S00]  /*d080*/  NOP ;  /* 0x0000000000007918 */ /* 0x000fc00000000000 */
[----:B------:R-:W-:-:S00]  /*d090*/  NOP ;  /* 0x0000000000007918 */ /* 0x000fc00000000000 */
[----:B------:R-:W-:-:S00]  /*d0a0*/  NOP ;  /* 0x0000000000007918 */ /* 0x000fc00000000000 */
[----:B------:R-:W-:-:S00]  /*d0b0*/  NOP ;  /* 0x0000000000007918 */ /* 0x000fc00000000000 */
[----:B------:R-:W-:-:S00]  /*d0c0*/  NOP ;  /* 0x0000000000007918 */ /* 0x000fc00000000000 */
[----:B------:R-:W-:-:S00]  /*d0d0*/  NOP ;  /* 0x0000000000007918 */ /* 0x000fc00000000000 */
[----:B------:R-:W-:-:S00]  /*d0e0*/  NOP ;  /* 0x0000000000007918 */ /* 0x000fc00000000000 */
[----:B------:R-:W-:-:S00]  /*d0f0*/  NOP ;  /* 0x0000000000007918 */ /* 0x000fc00000000000 */
.L_x_324:


//--------------------- .nv.shared._ZN7cutlass13device_kernelINS_4gemm6kernel13GemmUniversalIN4cute5tupleIJiiiiEEENS1_10collective13CollectiveMmaINS1_40MainloopSm90TmaGmmaWarpSpecializedSparseILi6ENS5_IJNS4_1CILi2EEENSA_ILi1EEESC_EEENS1_32KernelTmaWarpSpecializedPingpongEEENS5_IJNSA_ILi64EEENSA_ILi256EEESG_EEENS_10bfloat16_tENS5_IJNS4_6LayoutINS5_IJiNS5_IJSB_iEEEiEEENS5_IJlNS5_IJSC_SB_EEElEEEEENSK_INS5_IJNS5_IJNS5_IJNSA_ILi8EEESB_NSA_ILi4EEEEEEiEEENS5_IJNS5_IJNSA_ILi16EEESB_SB_EEEiEEEiEEENS5_IJNS5_IJNS5_IJSG_SU_NSA_ILi1024EEEEEENSA_ILi4096EEEEEENS5_IJNS5_IJSC_NSA_ILi512EEENSA_ILi32EEEEEElEEElEEEEEEEESJ_NS5_IJlSC_lEEENS4_8TiledMMAINS4_8MMA_AtomIJNS4_4SM904GMMA6SPARSE29GMMA_64x256x32_F32BF16BF16_SSILNS1D_5MajorE0ELS1G_0ELNS1D_7ScaleInE1ELS1H_1ELNS1D_9SparseSelE0EEEEEENSK_INS5_IJSC_SC_SC_EEENS5_IJNSA_ILi0EEES1M_S1M_EEEEENS5_IJNS4_10UnderscoreES1P_S1P_EEEEENS4_13SM90_TMA_LOADENS4_14ComposedLayoutINS4_7SwizzleILi2ELi4ELi3EEENS4_25smem_sparse_ptr_flag_bitsILi2ELi16EEENSK_INS5_IJNS5_IJSC_SQ_EEENS5_IJSB_S13_EEEEEENS5_IJNS5_IJS1M_SG_EEESN_EEEEEEEvNS4_8identityENS4_23SM90_TMA_LOAD_MULTICASTENS1T_INS1U_ILi3ELi4ELi3EEENS4_18smem_ptr_flag_bitsILi16EEENSK_INS5_IJSQ_SG_EEENS5_IJSG_SC_EEEEEEEvS25_EENS_8epilogue10collective6detail29Sm90TmaWarpSpecializedAdapterINS2G_15DefaultEpilogueIfNS5_IJSC_llEEES2K_NS2F_6thread17LinearCombinationIfLi1EffLNS2L_9ScaleType4KindE0ELNS_15FloatRoundStyleE2EfEENS1_15EpilogueDefaultEEEEEvvEEEEvNT_6ParamsE --------------------------
	.section	.nv.shared._ZN7cutlass13device_kernelINS_4gemm6kernel13GemmUniversalIN4cute5tupleIJiiiiEEENS1_10collective13CollectiveMmaINS1_40MainloopSm90TmaGmmaWarpSpecializedSparseILi6ENS5_IJNS4_1CILi2EEENSA_ILi1EEESC_EEENS1_32KernelTmaWarpSpecializedPingpongEEENS5_IJNSA_ILi64EEENSA_ILi256EEESG_EEENS_10bfloat16_tENS5_IJNS4_6LayoutINS5_IJiNS5_IJSB_iEEEiEEENS5_IJlNS5_IJSC_SB_EEElEEEEENSK_INS5_IJNS5_IJNS5_IJNSA_ILi8EEESB_NSA_ILi4EEEEEEiEEENS5_IJNS5_IJNSA_ILi16EEESB_SB_EEEiEEEiEEENS5_IJNS5_IJNS5_IJSG_SU_NSA_ILi1024EEEEEENSA_ILi4096EEEEEENS5_IJNS5_IJSC_NSA_ILi512EEENSA_ILi32EEEEEElEEElEEEEEEEESJ_NS5_IJlSC_lEEENS4_8TiledMMAINS4_8MMA_AtomIJNS4_4SM904GMMA6SPARSE29GMMA_64x256x32_F32BF16BF16_SSILNS1D_5MajorE0ELS1G_0ELNS1D_7ScaleInE1ELS1H_1ELNS1D_9SparseSelE0EEEEEENSK_INS5_IJSC_SC_SC_EEENS5_IJNSA_ILi0EEES1M_S1M_EEEEENS5_IJNS4_10UnderscoreES1P_S1P_EEEEENS4_13SM90_TMA_LOADENS4_14ComposedLayoutINS4_7SwizzleILi2ELi4ELi3EEENS4_25smem_sparse_ptr_flag_bitsILi2ELi16EEENSK_INS5_IJNS5_IJSC_SQ_EEENS5_IJSB_S13_EEEEEENS5_IJNS5_IJS1M_SG_EEESN_EEEEEEEvNS4_8identityENS4_23SM90_TMA_LOAD_MULTICASTENS1T_INS1U_ILi3ELi4ELi3EEENS4_18smem_ptr_flag_bitsILi16EEENSK_INS5_IJSQ_SG_EEENS5_IJSG_SC_EEEEEEEvS25_EENS_8epilogue10collective6detail29Sm90TmaWarpSpecializedAdapterINS2G_15DefaultEpilogueIfNS5_IJSC_llEEES2K_NS2F_6thread17LinearCombinationIfLi1EffLNS2L_9ScaleType4KindE0ELNS_15FloatRoundStyleE2EfEENS1_15EpilogueDefaultEEEEEvvEEEEvNT_6ParamsE,"aw",@nobits
	.sectionflags	@""
	.align	16
	.zero		1024


//--------------------- .nv.shared.reserved.0     --------------------------
	.section	.nv.shared.reserved.0,"aw",@nobits
	.weak		__nv_reservedSMEM_offset_0_alias
	.size		__nv_reservedSMEM_offset_0_alias, 0, 0
	.other		__nv_reservedSMEM_offset_0_alias,@"STO_CUDA_RESERVED_SHARED STV_DEFAULT"
__nv_reservedSMEM_offset_0_alias:
	.zero		0


//--------------------- .nv.global                --------------------------
	.section	.nv.global,"aw",@nobits
.nv.global:
	.type		_ZN39_INTERNAL_a48e6ded_4_k_cu_1ed6a3f5_32234cute1_E,@object
	.size		_ZN39_INTERNAL_a48e6ded_4_k_cu_1ed6a3f5_32234cute1_E,(_ZN39_INTERNAL_a48e6ded_4_k_cu_1ed6a3f5_32234cuda3std3__45__cpo6cbeginE - _ZN39_INTERNAL_a48e6ded_4_k_cu_1ed6a3f5_32234cute1_E)
_ZN39_INTERNAL_a48e6ded_4_k_cu_1ed6a3f5_32234cute1_E:
	.zero		1
	.type		_ZN39_INTERNAL_a48e6ded_4_k_cu_1ed6a3f5_32234cuda3std3__45__cpo6cbeginE,@object
	.size		_ZN39_INTERNAL_a48e6ded_4_k_cu_1ed6a3f5_32234cuda3std3__45__cpo6cbeginE,(_ZN39_INTERNAL_a48e6ded_4_k_cu_1ed6a3f5_32234cuda3std3__48in_placeE - _ZN39_INTERNAL_a48e6ded_4_k_cu_1ed6a3f5_32234cuda3std3__45__cpo6cbeginE)
_ZN39_INTERNAL_a48e6ded_4_k_cu_1ed6a3f5_32234cuda3std3__45__cpo6cbeginE:
	.zero		1
	.type		_ZN39_INTERNAL_a48e6ded_4_k_cu_1ed6a3f5_32234cuda3std3__48in_placeE,@object
	.size		_ZN39_INTERNAL_a48e6ded_4_k_cu_1ed6a3f5_32234cuda3std3__48in_placeE,(_ZN39_INTERNAL_a48e6ded_4_k_cu_1ed6a3f5_32234cuda3std6ranges3__45__cpo9iter_moveE - _ZN39_INTERNAL_a48e6ded_4_k_cu_1ed6a3f5_32234cuda3std3__48in_placeE)
_ZN39_INTERNAL_a48e6ded_4_k_cu_1ed6a3f5_32234cuda3std3__48in_placeE:
	.zero		1
	.type		_ZN39_INTERNAL_a48e6ded_4_k_cu_1ed6a3f5_32234cuda3std6ranges3__45__cpo9iter_moveE,@object
	.size		_ZN39_INTERNAL_a48e6ded_4_k_cu_1ed6a3f5_32234cuda3std6ranges3__45__cpo9iter_moveE,(_ZN39_INTERNAL_a48e6ded_4_k_cu_1ed6a3f5_32234cuda3std3__45__cpo5beginE - _ZN39_INTERNAL_a48e6ded_4_k_cu_1ed6a3f5_32234cuda3std6ranges3__45__cpo9iter_moveE)
_ZN39_INTERNAL_a48e6ded_4_k_cu_1ed6a3f5_32234cuda3std6ranges3__45__cpo9iter_moveE:
	.zero		1
	.type		_ZN39_INTERNAL_a48e6ded_4_k_cu_1ed6a3f5_32234cuda3std3__45__cpo5beginE,@object
	.size		_ZN39_INTERNAL_a48e6ded_4_k_cu_1ed6a3f5_32234cuda3std3__45__cpo5beginE,(_ZN39_INTERNAL_a48e6ded_4_k_cu_1ed6a3f5_32234cuda3std3__441_GLOBAL__N__a48e6ded_4_k_cu_1ed6a3f5_32236ignoreE - _ZN39_INTERNAL_a48e6ded_4_k_cu_1ed6a3f5_32234cuda3std3__45__cpo5beginE)
_ZN39_INTERNAL_a48e6ded_4_k_cu_1ed6a3f5_32234cuda3std3__45__cpo5beginE:
	.zero		1
	.type		_ZN39_INTERNAL_a48e6ded_4_k_cu_1ed6a3f5_32234cuda3std3__441_GLOBAL__N__a48e6ded_4_k_cu_1ed6a3f5_32236ignoreE,@object
	.size		_ZN39_INTERNAL_a48e6ded_4_k_cu_1ed6a3f5_32234cuda3std3__441_GLOBAL__N__a48e6ded_4_k_cu_1ed6a3f5_32236ignoreE,(_ZN39_INTERNAL_a48e6ded_4_k_cu_1ed6a3f5_32234cute7productE - _ZN39_INTERNAL_a48e6ded_4_k_cu_1ed6a3f5_32234cuda3std3__441_GLOBAL__N__a48e6ded_4_k_cu_1ed6a3f5_32236ignoreE)
_ZN39_INTERNAL_a48e6ded_4_k_cu_1ed6a3f5_32234cuda3std3__441_GLOBAL__N__a48e6ded_4_k_cu_1ed6a3f5_32236ignoreE:
	.zero		1
	.type		_ZN39_INTERNAL_a48e6ded_4_k_cu_1ed6a3f5_32234cute7productE,@object
	.size		_ZN39_INTERNAL_a48e6ded_4_k_cu_1ed6a3f5_32234cute7productE,(_ZN39_INTERNAL_a48e6ded_4_k_cu_1ed6a3f5_32234cuda3std3__45__cpo3endE - _ZN39_INTERNAL_a48e6ded_4_k_cu_1ed6a3f5_32234cute7productE)
_ZN39_INTERNAL_a48e6ded_4_k_cu_1ed6a3f5_32234cute7productE:
	.zero		1
	.type		_ZN39_INTERNAL_a48e6ded_4_k_cu_1ed6a3f5_32234cuda3std3__45__cpo3endE,@object
	.size		_ZN39_INTERNAL_a48e6ded_4_k_cu_1ed6a3f5_32234cuda3std3__45__cpo3endE,(_ZN39_INTERNAL_a48e6ded_4_k_cu_1ed6a3f5_32234cuda3std3__419piecewise_constructE - _ZN39_INTERNAL_a48e6ded_4_k_cu_1ed6a3f5_32234cuda3std3__45__cpo3endE)
_ZN39_INTERNAL_a48e6ded_4_k_cu_1ed6a3f5_32234cuda3std3__45__cpo3endE:
	.zero		1
	.type		_ZN39_INTERNAL_a48e6ded_4_k_cu_1ed6a3f5_32234cuda3std3__419piecewise_constructE,@object
	.size		_ZN39_INTERNAL_a48e6ded_4_k_cu_1ed6a3f5_32234cuda3std3__419piecewise_constructE,(_ZN39_INTERNAL_a48e6ded_4_k_cu_1ed6a3f5_32234cuda3std3__45__cpo4cendE - _ZN39_INTERNAL_a48e6ded_4_k_cu_1ed6a3f5_32234cuda3std3__419piecewise_constructE)
_ZN39_INTERNAL_a48e6ded_4_k_cu_1ed6a3f5_32234cuda3std3__419piecewise_constructE:
	.zero		1
	.type		_ZN39_INTERNAL_a48e6ded_4_k_cu_1ed6a3f5_32234cuda3std3__45__cpo4cendE,@object
	.size		_ZN39_INTERNAL_a48e6ded_4_k_cu_1ed6a3f5_32234cuda3std3__45__cpo4cendE,(_ZN39_INTERNAL_a48e6ded_4_k_cu_1ed6a3f5_32234cuda3std6ranges3__45__cpo4swapE - _ZN39_INTERNAL_a48e6ded_4_k_cu_1ed6a3f5_32234cuda3std3__45__cpo4cendE)
_ZN39_INTERNAL_a48e6ded_4_k_cu_1ed6a3f5_32234cuda3std3__45__cpo4cendE:
	.zero		1
	.type		_ZN39_INTERNAL_a48e6ded_4_k_cu_1ed6a3f5_32234cuda3std6ranges3__45__cpo4swapE,@object
	.size		_ZN39_INTERNAL_a48e6ded_4_k_cu_1ed6a3f5_32234cuda3std6ranges3__45__cpo4swapE,(.L_7 - _ZN39_INTERNAL_a48e6ded_4_k_cu_1ed6a3f5_32234cuda3std6ranges3__45__cpo4swapE)
_ZN39_INTERNAL_a48e6ded_4_k_cu_1ed6a3f5_32234cuda3std6ranges3__45__cpo4swapE:
	.zero		1
.L_7:


//--------------------- .nv.constant0._ZN7cutlass13device_kernelINS_4gemm6kernel13GemmUniversalIN4cute5tupleIJiiiiEEENS1_10collective13CollectiveMmaINS1_40MainloopSm90TmaGmmaWarpSpecializedSparseILi6ENS5_IJNS4_1CILi2EEENSA_ILi1EEESC_EEENS1_32KernelTmaWarpSpecializedPingpongEEENS5_IJNSA_ILi64EEENSA_ILi256EEESG_EEENS_10bfloat16_tENS5_IJNS4_6LayoutINS5_IJiNS5_IJSB_iEEEiEEENS5_IJlNS5_IJSC_SB_EEElEEEEENSK_INS5_IJNS5_IJNS5_IJNSA_ILi8EEESB_NSA_ILi4EEEEEEiEEENS5_IJNS5_IJNSA_ILi16EEESB_SB_EEEiEEEiEEENS5_IJNS5_IJNS5_IJSG_SU_NSA_ILi1024EEEEEENSA_ILi4096EEEEEENS5_IJNS5_IJSC_NSA_ILi512EEENSA_ILi32EEEEEElEEElEEEEEEEESJ_NS5_IJlSC_lEEENS4_8TiledMMAINS4_8MMA_AtomIJNS4_4SM904GMMA6SPARSE29GMMA_64x256x32_F32BF16BF16_SSILNS1D_5MajorE0ELS1G_0ELNS1D_7ScaleInE1ELS1H_1ELNS1D_9SparseSelE0EEEEEENSK_INS5_IJSC_SC_SC_EEENS5_IJNSA_ILi0EEES1M_S1M_EEEEENS5_IJNS4_10UnderscoreES1P_S1P_EEEEENS4_13SM90_TMA_LOADENS4_14ComposedLayoutINS4_7SwizzleILi2ELi4ELi3EEENS4_25smem_sparse_ptr_flag_bitsILi2ELi16EEENSK_INS5_IJNS5_IJSC_SQ_EEENS5_IJSB_S13_EEEEEENS5_IJNS5_IJS1M_SG_EEESN_EEEEEEEvNS4_8identityENS4_23SM90_TMA_LOAD_MULTICASTENS1T_INS1U_ILi3ELi4ELi3EEENS4_18smem_ptr_flag_bitsILi16EEENSK_INS5_IJSQ_SG_EEENS5_IJSG_SC_EEEEEEEvS25_EENS_8epilogue10collective6detail29Sm90TmaWarpSpecializedAdapterINS2G_15DefaultEpilogueIfNS5_IJSC_llEEES2K_NS2F_6thread17LinearCombinationIfLi1EffLNS2L_9ScaleType4KindE0ELNS_15FloatRoundStyleE2EfEENS1_15EpilogueDefaultEEEEEvvEEEEvNT_6ParamsE --------------------------
	.section	.nv.constant0._ZN7cutlass13device_kernelINS_4gemm6kernel13GemmUniversalIN4cute5tupleIJiiiiEEENS1_10collective13CollectiveMmaINS1_40MainloopSm90TmaGmmaWarpSpecializedSparseILi6ENS5_IJNS4_1CILi2EEENSA_ILi1EEESC_EEENS1_32KernelTmaWarpSpecializedPingpongEEENS5_IJNSA_ILi64EEENSA_ILi256EEESG_EEENS_10bfloat16_tENS5_IJNS4_6LayoutINS5_IJiNS5_IJSB_iEEEiEEENS5_IJlNS5_IJSC_SB_EEElEEEEENSK_INS5_IJNS5_IJNS5_IJNSA_ILi8EEESB_NSA_ILi4EEEEEEiEEENS5_IJNS5_IJNSA_ILi16EEESB_SB_EEEiEEEiEEENS5_IJNS5_IJNS5_IJSG_SU_NSA_ILi1024EEEEEENSA_ILi4096EEEEEENS5_IJNS5_IJSC_NSA_ILi512EEENSA_ILi32EEEEEElEEElEEEEEEEESJ_NS5_IJlSC_lEEENS4_8TiledMMAINS4_8MMA_AtomIJNS4_4SM904GMMA6SPARSE29GMMA_64x256x32_F32BF16BF16_SSILNS1D_5MajorE0ELS1G_0ELNS1D_7ScaleInE1ELS1H_1ELNS1D_9SparseSelE0EEEEEENSK_INS5_IJSC_SC_SC_EEENS5_IJNSA_ILi0EEES1M_S1M_EEEEENS5_IJNS4_10UnderscoreES1P_S1P_EEEEENS4_13SM90_TMA_LOADENS4_14ComposedLayoutINS4_7SwizzleILi2ELi4ELi3EEENS4_25smem_sparse_ptr_flag_bitsILi2ELi16EEENSK_INS5_IJNS5_IJSC_SQ_EEENS5_IJSB_S13_EEEEEENS5_IJNS5_IJS1M_SG_EEESN_EEEEEEEvNS4_8identityENS4_23SM90_TMA_LOAD_MULTICASTENS1T_INS1U_ILi3ELi4ELi3EEENS4_18smem_ptr_flag_bitsILi16EEENSK_INS5_IJSQ_SG_EEENS5_IJSG_SC_EEEEEEEvS25_EENS_8epilogue10collective6detail29Sm90TmaWarpSpecializedAdapterINS2G_15DefaultEpilogueIfNS5_IJSC_llEEES2K_NS2F_6thread17LinearCombinationIfLi1EffLNS2L_9ScaleType4KindE0ELNS_15FloatRoundStyleE2EfEENS1_15EpilogueDefaultEEEEEvvEEEEvNT_6ParamsE,"a",@progbits
	.sectionflags	@""
	.align	4
.nv.constant0._ZN7cutlass13device_kernelINS_4gemm6kernel13GemmUniversalIN4cute5tupleIJiiiiEEENS1_10collective13CollectiveMmaINS1_40MainloopSm90TmaGmmaWarpSpecializedSparseILi6ENS5_IJNS4_1CILi2EEENSA_ILi1EEESC_EEENS1_32KernelTmaWarpSpecializedPingpongEEENS5_IJNSA_ILi64EEENSA_ILi256EEESG_EEENS_10bfloat16_tENS5_IJNS4_6LayoutINS5_IJiNS5_IJSB_iEEEiEEENS5_IJlNS5_IJSC_SB_EEElEEEEENSK_INS5_IJNS5_IJNS5_IJNSA_ILi8EEESB_NSA_ILi4EEEEEEiEEENS5_IJNS5_IJNSA_ILi16EEESB_SB_EEEiEEEiEEENS5_IJNS5_IJNS5_IJSG_SU_NSA_ILi1024EEEEEENSA_ILi4096EEEEEENS5_IJNS5_IJSC_NSA_ILi512EEENSA_ILi32EEEEEElEEElEEEEEEEESJ_NS5_IJlSC_lEEENS4_8TiledMMAINS4_8MMA_AtomIJNS4_4SM904GMMA6SPARSE29GMMA_64x256x32_F32BF16BF16_SSILNS1D_5MajorE0ELS1G_0ELNS1D_7ScaleInE1ELS1H_1ELNS1D_9SparseSelE0EEEEEENSK_INS5_IJSC_SC_SC_EEENS5_IJNSA_ILi0EEES1M_S1M_EEEEENS5_IJNS4_10UnderscoreES1P_S1P_EEEEENS4_13SM90_TMA_LOADENS4_14ComposedLayoutINS4_7SwizzleILi2ELi4ELi3EEENS4_25smem_sparse_ptr_flag_bitsILi2ELi16EEENSK_INS5_IJNS5_IJSC_SQ_EEENS5_IJSB_S13_EEEEEENS5_IJNS5_IJS1M_SG_EEESN_EEEEEEEvNS4_8identityENS4_23SM90_TMA_LOAD_MULTICASTENS1T_INS1U_ILi3ELi4ELi3EEENS4_18smem_ptr_flag_bitsILi16EEENSK_INS5_IJSQ_SG_EEENS5_IJSG_SC_EEEEEEEvS25_EENS_8epilogue10collective6detail29Sm90TmaWarpSpecializedAdapterINS2G_15DefaultEpilogueIfNS5_IJSC_llEEES2K_NS2F_6thread17LinearCombinationIfLi1EffLNS2L_9ScaleType4KindE0ELNS_15FloatRoundStyleE2EfEENS1_15EpilogueDefaultEEEEEvvEEEEvNT_6ParamsE:
	.zero		1920


//--------------------- SYMBOLS --------------------------

	.type		.nv.reservedSmem.offset0,@object
	.size		.nv.reservedSmem.offset0,0x4
